	.target	sm_100a

	.elftype	@"ET_EXEC"


//--------------------- .note.nv.tkinfo           --------------------------
	.section	.note.nv.tkinfo,"",@"SHT_NOTE"
	.sectionflags	@"SHF_NOTE_NV_TKINFO"
	.tkinfo
        /*0018*/ 	.word	0x00000002
        /*0030*/ 	.string	""
        /*0030*/ 	.string	"ptxas"
        /*0030*/ 	.string	"Cuda compilation tools, release 13.0, V13.0.88"
        /*0030*/ 	.string	"Build cuda_13.0.r13.0/compiler.36424714_0"
        /*0030*/ 	.string	"-arch sm_100a -m 64 "



//--------------------- .note.nv.cuinfo           --------------------------
	.section	.note.nv.cuinfo,"",@"SHT_NOTE"
	.sectionflags	@"SHF_NOTE_NV_CUINFO"
        /*0018*/ 	.short	0x0002
        /*001a*/ 	.short	0x0064
        /*001c*/ 	.short	0x0082
	.zero		2


//--------------------- .nv.info                  --------------------------
	.section	.nv.info,"",@"SHT_CUDA_INFO"
	.align	4


	//----- nvinfo : EIATTR_REGCOUNT
	.align		4
        /*0000*/ 	.byte	0x04, 0x2f
        /*0002*/ 	.short	(.L_19 - .L_18)
	.align		4
.L_18:
        /*0004*/ 	.word	index@(_ZN7cutlass13device_kernelINS_4gemm6kernel13GemmUniversalIN4cute5tupleIJiiiiEEENS1_10collective13CollectiveMmaINS1_35MainloopSm100TmaUmmaWarpSpecializedILi5ELi2ELi4ENS5_IJNS4_1CILi2EEENSA_ILi1EEESC_EEEEENS5_IJNSA_ILi256EEENSA_ILi128EEESG_EEENS_12float_e4m3_tENS5_IJlSC_lEEESI_SJ_NS4_8TiledMMAINS4_8MMA_AtomIJNS4_10MMA_TraitsINS4_25SM100_MMA_F8F6F4_2x1SM_SSEJSI_SI_fSF_SG_NS4_17integral_constantINS4_4UMMA5MajorELSQ_0EEESR_NSO_INSP_7ScaleInELSS_0EEEST_EEEEEENS4_6LayoutINS5_IJSC_SC_SC_EEENS5_IJNSA_ILi0EEESY_SY_EEEEENS5_IJNS4_10UnderscoreES11_S11_EEEEENS4_18SM100_TMA_2SM_LOADENS4_14ComposedLayoutINS4_7SwizzleILi3ELi4ELi3EEENS4_18smem_ptr_flag_bitsILi8EEENSW_INS5_IJNSA_ILi8EEESG_EEENS5_IJSG_SC_EEEEEEEvNS4_8identityES14_S1E_vS1F_EENS_8epilogue10collective18CollectiveEpilogueINS1H_23Sm100TmaWarpSpecializedILi2ELi2ELi64ELb0ELb0EEEJNS5_IJSG_SG_SG_EEENS5_IJNSW_ISG_SC_EENSW_INSA_ILi64EEESC_EEEEESI_SJ_SI_SJ_NS1H_6fusion15FusionCallbacksIS1L_NS1R_17LinearCombinationISI_fSI_fLNS_15FloatRoundStyleE2EEES1M_S1Q_JEEENS4_5SM1004TMEM4LOAD26SM100_TMEM_LOAD_32dp32b64xENS4_13SM90_TMA_LOADENS15_INS16_ILi2ELi4ELi3EEES19_NSW_INS5_IJS1A_S1O_EEENS5_IJS1O_SC_EEEEEEENS4_39AutoVectorizingCopyWithAssumedAlignmentILi128EEENS4_14SM90_TMA_STOREES26_S28_S28_EEEvvEEEEvNT_6ParamsE)
        /*0008*/ 	.word	0x000000de


	//----- nvinfo : EIATTR_FRAME_SIZE
	.align		4
.L_19:
        /*000c*/ 	.byte	0x04, 0x11
        /*000e*/ 	.short	(.L_21 - .L_20)
	.align		4
.L_20:
        /*0010*/ 	.word	index@($__internal_2_$__cuda_sm10x_tcgen05_guardrail_trap_unallocated_columns_being_dealloced)
        /*0014*/ 	.word	0x00000000


	//----- nvinfo : EIATTR_FRAME_SIZE
	.align		4
.L_21:
        /*0018*/ 	.byte	0x04, 0x11
        /*001a*/ 	.short	(.L_23 - .L_22)
	.align		4
.L_22:
        /*001c*/ 	.word	index@($__internal_1_$__cuda_sm10x_tcgen05_guardrail_trap_phase_invalid_during_alloc)
        /*0020*/ 	.word	0x00000000


	//----- nvinfo : EIATTR_FRAME_SIZE
	.align		4
.L_23:
        /*0024*/ 	.byte	0x04, 0x11
        /*0026*/ 	.short	(.L_25 - .L_24)
	.align		4
.L_24:
        /*0028*/ 	.word	index@($__internal_0_$__cuda_sm10x_tcgen05_guardrail_trap_col_being_dealloced_not_returned_by_alloc)
        /*002c*/ 	.word	0x00000000


	//----- nvinfo : EIATTR_FRAME_SIZE
	.align		4
.L_25:
        /*0030*/ 	.byte	0x04, 0x11
        /*0032*/ 	.short	(.L_27 - .L_26)
	.align		4
.L_26:
        /*0034*/ 	.word	index@(_ZN7cutlass13device_kernelINS_4gemm6kernel13GemmUniversalIN4cute5tupleIJiiiiEEENS1_10collective13CollectiveMmaINS1_35MainloopSm100TmaUmmaWarpSpecializedILi5ELi2ELi4ENS5_IJNS4_1CILi2EEENSA_ILi1EEESC_EEEEENS5_IJNSA_ILi256EEENSA_ILi128EEESG_EEENS_12float_e4m3_tENS5_IJlSC_lEEESI_SJ_NS4_8TiledMMAINS4_8MMA_AtomIJNS4_10MMA_TraitsINS4_25SM100_MMA_F8F6F4_2x1SM_SSEJSI_SI_fSF_SG_NS4_17integral_constantINS4_4UMMA5MajorELSQ_0EEESR_NSO_INSP_7ScaleInELSS_0EEEST_EEEEEENS4_6LayoutINS5_IJSC_SC_SC_EEENS5_IJNSA_ILi0EEESY_SY_EEEEENS5_IJNS4_10UnderscoreES11_S11_EEEEENS4_18SM100_TMA_2SM_LOADENS4_14ComposedLayoutINS4_7SwizzleILi3ELi4ELi3EEENS4_18smem_ptr_flag_bitsILi8EEENSW_INS5_IJNSA_ILi8EEESG_EEENS5_IJSG_SC_EEEEEEEvNS4_8identityES14_S1E_vS1F_EENS_8epilogue10collective18CollectiveEpilogueINS1H_23Sm100TmaWarpSpecializedILi2ELi2ELi64ELb0ELb0EEEJNS5_IJSG_SG_SG_EEENS5_IJNSW_ISG_SC_EENSW_INSA_ILi64EEESC_EEEEESI_SJ_SI_SJ_NS1H_6fusion15FusionCallbacksIS1L_NS1R_17LinearCombinationISI_fSI_fLNS_15FloatRoundStyleE2EEES1M_S1Q_JEEENS4_5SM1004TMEM4LOAD26SM100_TMEM_LOAD_32dp32b64xENS4_13SM90_TMA_LOADENS15_INS16_ILi2ELi4ELi3EEES19_NSW_INS5_IJS1A_S1O_EEENS5_IJS1O_SC_EEEEEEENS4_39AutoVectorizingCopyWithAssumedAlignmentILi128EEENS4_14SM90_TMA_STOREES26_S28_S28_EEEvvEEEEvNT_6ParamsE)
        /*0038*/ 	.word	0x00000000


	//----- nvinfo : EIATTR_MIN_STACK_SIZE
	.align		4
.L_27:
        /*003c*/ 	.byte	0x04, 0x12
        /*003e*/ 	.short	(.L_29 - .L_28)
	.align		4
.L_28:
        /*0040*/ 	.word	index@(_ZN7cutlass13device_kernelINS_4gemm6kernel13GemmUniversalIN4cute5tupleIJiiiiEEENS1_10collective13CollectiveMmaINS1_35MainloopSm100TmaUmmaWarpSpecializedILi5ELi2ELi4ENS5_IJNS4_1CILi2EEENSA_ILi1EEESC_EEEEENS5_IJNSA_ILi256EEENSA_ILi128EEESG_EEENS_12float_e4m3_tENS5_IJlSC_lEEESI_SJ_NS4_8TiledMMAINS4_8MMA_AtomIJNS4_10MMA_TraitsINS4_25SM100_MMA_F8F6F4_2x1SM_SSEJSI_SI_fSF_SG_NS4_17integral_constantINS4_4UMMA5MajorELSQ_0EEESR_NSO_INSP_7ScaleInELSS_0EEEST_EEEEEENS4_6LayoutINS5_IJSC_SC_SC_EEENS5_IJNSA_ILi0EEESY_SY_EEEEENS5_IJNS4_10UnderscoreES11_S11_EEEEENS4_18SM100_TMA_2SM_LOADENS4_14ComposedLayoutINS4_7SwizzleILi3ELi4ELi3EEENS4_18smem_ptr_flag_bitsILi8EEENSW_INS5_IJNSA_ILi8EEESG_EEENS5_IJSG_SC_EEEEEEEvNS4_8identityES14_S1E_vS1F_EENS_8epilogue10collective18CollectiveEpilogueINS1H_23Sm100TmaWarpSpecializedILi2ELi2ELi64ELb0ELb0EEEJNS5_IJSG_SG_SG_EEENS5_IJNSW_ISG_SC_EENSW_INSA_ILi64EEESC_EEEEESI_SJ_SI_SJ_NS1H_6fusion15FusionCallbacksIS1L_NS1R_17LinearCombinationISI_fSI_fLNS_15FloatRoundStyleE2EEES1M_S1Q_JEEENS4_5SM1004TMEM4LOAD26SM100_TMEM_LOAD_32dp32b64xENS4_13SM90_TMA_LOADENS15_INS16_ILi2ELi4ELi3EEES19_NSW_INS5_IJS1A_S1O_EEENS5_IJS1O_SC_EEEEEEENS4_39AutoVectorizingCopyWithAssumedAlignmentILi128EEENS4_14SM90_TMA_STOREES26_S28_S28_EEEvvEEEEvNT_6ParamsE)
        /*0044*/ 	.word	0x00000000
.L_29:


//--------------------- .nv.compat                --------------------------
	.section	.nv.compat,"",@"SHT_CUDA_COMPAT_INFO"
	.align	4
        /*0000*/ 	.byte	0x02, 0x09, 0x01, 0x00, 0x02, 0x02, 0x02, 0x00, 0x02, 0x05, 0x05, 0x00, 0x03, 0x07, 0x01, 0x01
        /*0010*/ 	.byte	0x02, 0x03, 0x01, 0x00, 0x02, 0x06, 0x01, 0x00, 0x04, 0x0b, 0x08, 0x00, 0x09, 0x00, 0x00, 0x00
        /*0020*/ 	.byte	0x00, 0x00, 0x00, 0x00


//--------------------- .nv.info._ZN7cutlass13device_kernelINS_4gemm6kernel13GemmUniversalIN4cute5tupleIJiiiiEEENS1_10collective13CollectiveMmaINS1_35MainloopSm100TmaUmmaWarpSpecializedILi5ELi2ELi4ENS5_IJNS4_1CILi2EEENSA_ILi1EEESC_EEEEENS5_IJNSA_ILi256EEENSA_ILi128EEESG_EEENS_12float_e4m3_tENS5_IJlSC_lEEESI_SJ_NS4_8TiledMMAINS4_8MMA_AtomIJNS4_10MMA_TraitsINS4_25SM100_MMA_F8F6F4_2x1SM_SSEJSI_SI_fSF_SG_NS4_17integral_constantINS4_4UMMA5MajorELSQ_0EEESR_NSO_INSP_7ScaleInELSS_0EEEST_EEEEEENS4_6LayoutINS5_IJSC_SC_SC_EEENS5_IJNSA_ILi0EEESY_SY_EEEEENS5_IJNS4_10UnderscoreES11_S11_EEEEENS4_18SM100_TMA_2SM_LOADENS4_14ComposedLayoutINS4_7SwizzleILi3ELi4ELi3EEENS4_18smem_ptr_flag_bitsILi8EEENSW_INS5_IJNSA_ILi8EEESG_EEENS5_IJSG_SC_EEEEEEEvNS4_8identityES14_S1E_vS1F_EENS_8epilogue10collective18CollectiveEpilogueINS1H_23Sm100TmaWarpSpecializedILi2ELi2ELi64ELb0ELb0EEEJNS5_IJSG_SG_SG_EEENS5_IJNSW_ISG_SC_EENSW_INSA_ILi64EEESC_EEEEESI_SJ_SI_SJ_NS1H_6fusion15FusionCallbacksIS1L_NS1R_17LinearCombinationISI_fSI_fLNS_15FloatRoundStyleE2EEES1M_S1Q_JEEENS4_5SM1004TMEM4LOAD26SM100_TMEM_LOAD_32dp32b64xENS4_13SM90_TMA_LOADENS15_INS16_ILi2ELi4ELi3EEES19_NSW_INS5_IJS1A_S1O_EEENS5_IJS1O_SC_EEEEEEENS4_39AutoVectorizingCopyWithAssumedAlignmentILi128EEENS4_14SM90_TMA_STOREES26_S28_S28_EEEvvEEEEvNT_6ParamsE --------------------------
	.section	.nv.info._ZN7cutlass13device_kernelINS_4gemm6kernel13GemmUniversalIN4cute5tupleIJiiiiEEENS1_10collective13CollectiveMmaINS1_35MainloopSm100TmaUmmaWarpSpecializedILi5ELi2ELi4ENS5_IJNS4_1CILi2EEENSA_ILi1EEESC_EEEEENS5_IJNSA_ILi256EEENSA_ILi128EEESG_EEENS_12float_e4m3_tENS5_IJlSC_lEEESI_SJ_NS4_8TiledMMAINS4_8MMA_AtomIJNS4_10MMA_TraitsINS4_25SM100_MMA_F8F6F4_2x1SM_SSEJSI_SI_fSF_SG_NS4_17integral_constantINS4_4UMMA5MajorELSQ_0EEESR_NSO_INSP_7ScaleInELSS_0EEEST_EEEEEENS4_6LayoutINS5_IJSC_SC_SC_EEENS5_IJNSA_ILi0EEESY_SY_EEEEENS5_IJNS4_10UnderscoreES11_S11_EEEEENS4_18SM100_TMA_2SM_LOADENS4_14ComposedLayoutINS4_7SwizzleILi3ELi4ELi3EEENS4_18smem_ptr_flag_bitsILi8EEENSW_INS5_IJNSA_ILi8EEESG_EEENS5_IJSG_SC_EEEEEEEvNS4_8identityES14_S1E_vS1F_EENS_8epilogue10collective18CollectiveEpilogueINS1H_23Sm100TmaWarpSpecializedILi2ELi2ELi64ELb0ELb0EEEJNS5_IJSG_SG_SG_EEENS5_IJNSW_ISG_SC_EENSW_INSA_ILi64EEESC_EEEEESI_SJ_SI_SJ_NS1H_6fusion15FusionCallbacksIS1L_NS1R_17LinearCombinationISI_fSI_fLNS_15FloatRoundStyleE2EEES1M_S1Q_JEEENS4_5SM1004TMEM4LOAD26SM100_TMEM_LOAD_32dp32b64xENS4_13SM90_TMA_LOADENS15_INS16_ILi2ELi4ELi3EEES19_NSW_INS5_IJS1A_S1O_EEENS5_IJS1O_SC_EEEEEEENS4_39AutoVectorizingCopyWithAssumedAlignmentILi128EEENS4_14SM90_TMA_STOREES26_S28_S28_EEEvvEEEEvNT_6ParamsE,"",@"SHT_CUDA_INFO"
	.sectionflags	@""
	.align	4


	//----- nvinfo : EIATTR_CUDA_API_VERSION
	.align		4
        /*0000*/ 	.byte	0x04, 0x37
        /*0002*/ 	.short	(.L_31 - .L_30)
.L_30:
        /*0004*/ 	.word	0x00000082


	//----- nvinfo : EIATTR_KPARAM_INFO
	.align		4
.L_31:
        /*0008*/ 	.byte	0x04, 0x17
        /*000a*/ 	.short	(.L_33 - .L_32)
.L_32:
        /*000c*/ 	.word	0x00000000
        /*0010*/ 	.short	0x0000
        /*0012*/ 	.short	0x0000
        /*0014*/ 	.byte	0x00, 0xf0, 0x01, 0x20


	//----- nvinfo : EIATTR_AT_ENTRY_FRAGMENTS
	.align		4
.L_33:
        /*0018*/ 	.byte	0x04, 0x4f
        /*001a*/ 	.short	(.L_35 - .L_34)


	//   ....[0]....
.L_34:
        /*001c*/ 	.word	0x00000007


	//----- nvinfo : EIATTR_RESERVED_SMEM_USED
	.align		4
.L_35:
        /*0020*/ 	.byte	0x01, 0x41
	.zero		2


	//----- nvinfo : EIATTR_SPARSE_MMA_MASK
	.align		4
        /*0024*/ 	.byte	0x03, 0x50
        /*0026*/ 	.short	0x0000


	//----- nvinfo : EIATTR_TCGEN05_2CTA_USED
	.align		4
        /*0028*/ 	.byte	0x01, 0x52
	.zero		2


	//----- nvinfo : EIATTR_MAXREG_COUNT
	.align		4
        /*002c*/ 	.byte	0x03, 0x1b
        /*002e*/ 	.short	0x00ff


	//----- nvinfo : EIATTR_NUM_BARRIERS
	.align		4
        /*0030*/ 	.byte	0x02, 0x4c
        /*0032*/ 	.byte	0x07
	.zero		1


	//----- nvinfo : EIATTR_EXTERNS
	.align		4
        /*0034*/ 	.byte	0x04, 0x0f
        /*0036*/ 	.short	(.L_37 - .L_36)


	//   ....[0]....
	.align		4
.L_36:
        /*0038*/ 	.word	index@(__assertfail)


	//----- nvinfo : EIATTR_MERCURY_ISA_VERSION
	.align		4
.L_37:
        /*003c*/ 	.byte	0x03, 0x5f
        /*003e*/ 	.short	0x0101


	//----- nvinfo : EIATTR_INT_WARP_WIDE_INSTR_OFFSETS
	.align		4
        /*0040*/ 	.byte	0x04, 0x31
        /*0042*/ 	.short	(.L_39 - .L_38)


	//   ....[0]....
.L_38:
        /*0044*/ 	.word	0x00000cf0


	//   ....[1]....
        /*0048*/ 	.word	0x00000d90


	//   ....[2]....
        /*004c*/ 	.word	0x000020f0


	//   ....[3]....
        /*0050*/ 	.word	0x00004060


	//   ....[4]....
        /*0054*/ 	.word	0x00004080


	//   ....[5]....
        /*0058*/ 	.word	0x000040b0


	//   ....[6]....
        /*005c*/ 	.word	0x000049e0


	//   ....[7]....
        /*0060*/ 	.word	0x00004a50


	//   ....[8]....
        /*0064*/ 	.word	0x00004c30


	//   ....[9]....
        /*0068*/ 	.word	0x00004d90


	//----- nvinfo : EIATTR_COOP_GROUP_MASK_REGIDS
	.align		4
.L_39:
        /*006c*/ 	.byte	0x04, 0x29
        /*006e*/ 	.short	(.L_41 - .L_40)


	//   ....[0]....
.L_40:
        /*0070*/ 	.word	0xffffffff


	//   ....[1]....
        /*0074*/ 	.word	0xffffffff


	//   ....[2]....
        /*0078*/ 	.word	0xffffffff


	//   ....[3]....
        /*007c*/ 	.word	0xffffffff


	//   ....[4]....
        /*0080*/ 	.word	0xffffffff


	//   ....[5]....
        /*0084*/ 	.word	0xffffffff


	//   ....[6]....
        /*0088*/ 	.word	0xffffffff


	//   ....[7]....
        /*008c*/ 	.word	0xffffffff


	//   ....[8]....
        /*0090*/ 	.word	0xffffffff


	//   ....[9]....
        /*0094*/ 	.word	0xffffffff


	//   ....[10]....
        /*0098*/ 	.word	0xffffffff


	//   ....[11]....
        /*009c*/ 	.word	0xffffffff


	//   ....[12]....
        /*00a0*/ 	.word	0xffffffff


	//   ....[13]....
        /*00a4*/ 	.word	0xffffffff


	//----- nvinfo : EIATTR_COOP_GROUP_INSTR_OFFSETS
	.align		4
.L_41:
        /*00a8*/ 	.byte	0x04, 0x28
        /*00aa*/ 	.short	(.L_43 - .L_42)


	//   ....[0]....
.L_42:
        /*00ac*/ 	.word	0x000000c0


	//   ....[1]....
        /*00b0*/ 	.word	0x00000500


	//   ....[2]....
        /*00b4*/ 	.word	0x000006a0


	//   ....[3]....
        /*00b8*/ 	.word	0x000007f0


	//   ....[4]....
        /*00bc*/ 	.word	0x000008e0


	//   ....[5]....
        /*00c0*/ 	.word	0x00000a40


	//   ....[6]....
        /*00c4*/ 	.word	0x00000bd0


	//   ....[7]....
        /*00c8*/ 	.word	0x00000e10


	//   ....[8]....
        /*00cc*/ 	.word	0x00001fd0


	//   ....[9]....
        /*00d0*/ 	.word	0x00002e40


	//   ....[10]....
        /*00d4*/ 	.word	0x00003310


	//   ....[11]....
        /*00d8*/ 	.word	0x00003340


	//   ....[12]....
        /*00dc*/ 	.word	0x00003f60


	//   ....[13]....
        /*00e0*/ 	.word	0x00004170


	//----- nvinfo : EIATTR_VRC_CTA_INIT_COUNT
	.align		4
.L_43:
        /*00e4*/ 	.byte	0x02, 0x4a
        /*00e6*/ 	.byte	0x80
	.zero		1


	//----- nvinfo : EIATTR_SYSCALL_OFFSETS
	.align		4
        /*00e8*/ 	.byte	0x04, 0x46
        /*00ea*/ 	.short	(.L_45 - .L_44)


	//   ....[0]....
.L_44:
        /*00ec*/ 	.word	0x000057c0


	//   ....[1]....
        /*00f0*/ 	.word	0x00005900


	//   ....[2]....
        /*00f4*/ 	.word	0x00006160


	//   ....[3]....
        /*00f8*/ 	.word	0x00007770


	//----- nvinfo : EIATTR_MBARRIER_INSTR_OFFSETS
	.align		4
.L_45:
        /*00fc*/ 	.byte	0x04, 0x39
        /*00fe*/ 	.short	(.L_47 - .L_46)


	//   ....[0]....
.L_46:
        /*0100*/ 	.word	0x000005f0
        /*0104*/ 	.word	0x000000ff
        /*0108*/ 	.word	0x00000000
        /*010c*/ 	.short	0x0100
        /*010e*/ 	.byte	0x08
	.zero		1


	//   ....[1]....
        /*0110*/ 	.word	0x00000600
        /*0114*/ 	.word	0x000000ff
        /*0118*/ 	.word	0x00000028
        /*011c*/ 	.short	0x0100
        /*011e*/ 	.byte	0x08
	.zero		1


	//   ....[2]....
        /*0120*/ 	.word	0x00000610
        /*0124*/ 	.word	0x000000ff
        /*0128*/ 	.word	0x00000008
        /*012c*/ 	.short	0x0100
        /*012e*/ 	.byte	0x08
	.zero		1


	//   ....[3]....
        /*0130*/ 	.word	0x00000620
        /*0134*/ 	.word	0x000000ff
        /*0138*/ 	.word	0x00000030
        /*013c*/ 	.short	0x0100
        /*013e*/ 	.byte	0x08
	.zero		1


	//   ....[4]....
        /*0140*/ 	.word	0x00000630
        /*0144*/ 	.word	0x000000ff
        /*0148*/ 	.word	0x00000010
        /*014c*/ 	.short	0x0100
        /*014e*/ 	.byte	0x08
	.zero		1


	//   ....[5]....
        /*0150*/ 	.word	0x00000640
        /*0154*/ 	.word	0x000000ff
        /*0158*/ 	.word	0x00000038
        /*015c*/ 	.short	0x0100
        /*015e*/ 	.byte	0x08
	.zero		1


	//   ....[6]....
        /*0160*/ 	.word	0x00000650
        /*0164*/ 	.word	0x000000ff
        /*0168*/ 	.word	0x00000018
        /*016c*/ 	.short	0x0100
        /*016e*/ 	.byte	0x08
	.zero		1


	//   ....[7]....
        /*0170*/ 	.word	0x00000660
        /*0174*/ 	.word	0x000000ff
        /*0178*/ 	.word	0x00000040
        /*017c*/ 	.short	0x0100
        /*017e*/ 	.byte	0x08
	.zero		1


	//   ....[8]....
        /*0180*/ 	.word	0x00000670
        /*0184*/ 	.word	0x000000ff
        /*0188*/ 	.word	0x00000020
        /*018c*/ 	.short	0x0100
        /*018e*/ 	.byte	0x08
	.zero		1


	//   ....[9]....
        /*0190*/ 	.word	0x00000680
        /*0194*/ 	.word	0x000000ff
        /*0198*/ 	.word	0x00000048
        /*019c*/ 	.short	0x0100
        /*019e*/ 	.byte	0x08
	.zero		1


	//   ....[10]....
        /*01a0*/ 	.word	0x000007a0
        /*01a4*/ 	.word	0x000000ff
        /*01a8*/ 	.word	0x00000050
        /*01ac*/ 	.short	0x0100
        /*01ae*/ 	.byte	0x09
	.zero		1


	//   ....[11]....
        /*01b0*/ 	.word	0x000007b0
        /*01b4*/ 	.word	0x000000ff
        /*01b8*/ 	.word	0x00000060
        /*01bc*/ 	.short	0x0100
        /*01be*/ 	.byte	0x09
	.zero		1


	//   ....[12]....
        /*01c0*/ 	.word	0x000007c0
        /*01c4*/ 	.word	0x000000ff
        /*01c8*/ 	.word	0x00000058
        /*01cc*/ 	.short	0x0100
        /*01ce*/ 	.byte	0x09
	.zero		1


	//   ....[13]....
        /*01d0*/ 	.word	0x000007d0
        /*01d4*/ 	.word	0x000000ff
        /*01d8*/ 	.word	0x00000068
        /*01dc*/ 	.short	0x0100
        /*01de*/ 	.byte	0x09
	.zero		1


	//   ....[14]....
        /*01e0*/ 	.word	0x000008b0
        /*01e4*/ 	.word	0x000000ff
        /*01e8*/ 	.word	0x00000070
        /*01ec*/ 	.short	0x0100
        /*01ee*/ 	.byte	0x08
	.zero		1


	//   ....[15]....
        /*01f0*/ 	.word	0x000008c0
        /*01f4*/ 	.word	0x000000ff
        /*01f8*/ 	.word	0x00000078
        /*01fc*/ 	.short	0x0100
        /*01fe*/ 	.byte	0x08
	.zero		1


	//   ....[16]....
        /*0200*/ 	.word	0x000009f0
        /*0204*/ 	.word	0x000000ff
        /*0208*/ 	.word	0x00000080
        /*020c*/ 	.short	0x0100
        /*020e*/ 	.byte	0x08
	.zero		1


	//   ....[17]....
        /*0210*/ 	.word	0x00000a00
        /*0214*/ 	.word	0x000000ff
        /*0218*/ 	.word	0x00000090
        /*021c*/ 	.short	0x0100
        /*021e*/ 	.byte	0x08
	.zero		1


	//   ....[18]....
        /*0220*/ 	.word	0x00000a10
        /*0224*/ 	.word	0x000000ff
        /*0228*/ 	.word	0x00000088
        /*022c*/ 	.short	0x0100
        /*022e*/ 	.byte	0x08
	.zero		1


	//   ....[19]....
        /*0230*/ 	.word	0x00000a20
        /*0234*/ 	.word	0x000000ff
        /*0238*/ 	.word	0x00000098
        /*023c*/ 	.short	0x0100
        /*023e*/ 	.byte	0x08
	.zero		1


	//   ....[20]....
        /*0240*/ 	.word	0x00000b40
        /*0244*/ 	.word	0x000000ff
        /*0248*/ 	.word	0x000000a0
        /*024c*/ 	.short	0x0100
        /*024e*/ 	.byte	0x09
	.zero		1


	//   ....[21]....
        /*0250*/ 	.word	0x00000b50
        /*0254*/ 	.word	0x000000ff
        /*0258*/ 	.word	0x000000c0
        /*025c*/ 	.short	0x0100
        /*025e*/ 	.byte	0x09
	.zero		1


	//   ....[22]....
        /*0260*/ 	.word	0x00000b60
        /*0264*/ 	.word	0x000000ff
        /*0268*/ 	.word	0x000000a8
        /*026c*/ 	.short	0x0100
        /*026e*/ 	.byte	0x09
	.zero		1


	//   ....[23]....
        /*0270*/ 	.word	0x00000b70
        /*0274*/ 	.word	0x000000ff
        /*0278*/ 	.word	0x000000c8
        /*027c*/ 	.short	0x0100
        /*027e*/ 	.byte	0x09
	.zero		1


	//   ....[24]....
        /*0280*/ 	.word	0x00000b80
        /*0284*/ 	.word	0x000000ff
        /*0288*/ 	.word	0x000000b0
        /*028c*/ 	.short	0x0100
        /*028e*/ 	.byte	0x09
	.zero		1


	//   ....[25]....
        /*0290*/ 	.word	0x00000b90
        /*0294*/ 	.word	0x000000ff
        /*0298*/ 	.word	0x000000d0
        /*029c*/ 	.short	0x0100
        /*029e*/ 	.byte	0x09
	.zero		1


	//   ....[26]....
        /*02a0*/ 	.word	0x00000ba0
        /*02a4*/ 	.word	0x000000ff
        /*02a8*/ 	.word	0x000000b8
        /*02ac*/ 	.short	0x0100
        /*02ae*/ 	.byte	0x09
	.zero		1


	//   ....[27]....
        /*02b0*/ 	.word	0x00000bb0
        /*02b4*/ 	.word	0x000000ff
        /*02b8*/ 	.word	0x000000d8
        /*02bc*/ 	.short	0x0100
        /*02be*/ 	.byte	0x09
	.zero		1


	//   ....[28]....
        /*02c0*/ 	.word	0x00000ca0
        /*02c4*/ 	.word	0x000000ff
        /*02c8*/ 	.word	0x000000e0
        /*02cc*/ 	.short	0x0100
        /*02ce*/ 	.byte	0x08
	.zero		1


	//   ....[29]....
        /*02d0*/ 	.word	0x00000cb0
        /*02d4*/ 	.word	0x000000ff
        /*02d8*/ 	.word	0x000000f0
        /*02dc*/ 	.short	0x0100
        /*02de*/ 	.byte	0x08
	.zero		1


	//   ....[30]....
        /*02e0*/ 	.word	0x00000cc0
        /*02e4*/ 	.word	0x000000ff
        /*02e8*/ 	.word	0x000000e8
        /*02ec*/ 	.short	0x0100
        /*02ee*/ 	.byte	0x08
	.zero		1


	//   ....[31]....
        /*02f0*/ 	.word	0x00000cd0
        /*02f4*/ 	.word	0x000000ff
        /*02f8*/ 	.word	0x000000f8
        /*02fc*/ 	.short	0x0100
        /*02fe*/ 	.byte	0x08
	.zero		1


	//   ....[32]....
        /*0300*/ 	.word	0x00000dc0
        /*0304*/ 	.word	0x000000ff
        /*0308*/ 	.word	0x00000100
        /*030c*/ 	.short	0x0100
        /*030e*/ 	.byte	0x06
	.zero		1


	//   ....[33]....
        /*0310*/ 	.word	0x000017d0
        /*0314*/ 	.word	0x00000003
        /*0318*/ 	.word	0x000000f0
        /*031c*/ 	.short	0x010a
        /*031e*/ 	.byte	0xff
	.zero		1


	//   ....[34]....
        /*0320*/ 	.word	0x00001800
        /*0324*/ 	.word	0x00000003
        /*0328*/ 	.word	0x000000e0
        /*032c*/ 	.short	0x0101
        /*032e*/ 	.byte	0xff
	.zero		1


	//   ....[35]....
        /*0330*/ 	.word	0x00001900
        /*0334*/ 	.word	0x000000ff
        /*0338*/ 	.word	0x00000028
        /*033c*/ 	.short	0x010a
        /*033e*/ 	.byte	0x08
	.zero		1


	//   ....[36]....
        /*0340*/ 	.word	0x000019d0
        /*0344*/ 	.word	0x000000ff
        /*0348*/ 	.word	0x00000028
        /*034c*/ 	.short	0x010a
        /*034e*/ 	.byte	0x21
	.zero		1


	//   ....[37]....
        /*0350*/ 	.word	0x00001b80
        /*0354*/ 	.word	0x000000ff
        /*0358*/ 	.word	0x00000028
        /*035c*/ 	.short	0x010a
        /*035e*/ 	.byte	0x08
	.zero		1


	//   ....[38]....
        /*0360*/ 	.word	0x00001c80
        /*0364*/ 	.word	0x000000ff
        /*0368*/ 	.word	0x00000078
        /*036c*/ 	.short	0x0101
        /*036e*/ 	.byte	0x04
	.zero		1


	//   ....[39]....
        /*0370*/ 	.word	0x00001ca0
        /*0374*/ 	.word	0x000000ff
        /*0378*/ 	.word	0x00000028
        /*037c*/ 	.short	0x010a
        /*037e*/ 	.byte	0x08
	.zero		1


	//   ....[40]....
        /*0380*/ 	.word	0x00001d20
        /*0384*/ 	.word	0x000000ff
        /*0388*/ 	.word	0x00000028
        /*038c*/ 	.short	0x010a
        /*038e*/ 	.byte	0x11
	.zero		1


	//   ....[41]....
        /*0390*/ 	.word	0x00001eb0
        /*0394*/ 	.word	0x000000ff
        /*0398*/ 	.word	0x00000028
        /*039c*/ 	.short	0x010a
        /*039e*/ 	.byte	0x08
	.zero		1


	//   ....[42]....
        /*03a0*/ 	.word	0x00002000
        /*03a4*/ 	.word	0x00000002
        /*03a8*/ 	.word	0x00000080
        /*03ac*/ 	.short	0x010a
        /*03ae*/ 	.byte	0xff
	.zero		1


	//   ....[43]....
        /*03b0*/ 	.word	0x000020c0
        /*03b4*/ 	.word	0x00000002
        /*03b8*/ 	.word	0x00000000
        /*03bc*/ 	.short	0x0101
        /*03be*/ 	.byte	0xff
	.zero		1


	//   ....[44]....
        /*03c0*/ 	.word	0x00002620
        /*03c4*/ 	.word	0x000000ff
        /*03c8*/ 	.word	0x00000000
        /*03cc*/ 	.short	0x010a
        /*03ce*/ 	.byte	0x05
	.zero		1


	//   ....[45]....
        /*03d0*/ 	.word	0x000026b0
        /*03d4*/ 	.word	0x000000ff
        /*03d8*/ 	.word	0x00000000
        /*03dc*/ 	.short	0x010a
        /*03de*/ 	.byte	0x05
	.zero		1


	//   ....[46]....
        /*03e0*/ 	.word	0x00002740
        /*03e4*/ 	.word	0x000000ff
        /*03e8*/ 	.word	0x00000000
        /*03ec*/ 	.short	0x010a
        /*03ee*/ 	.byte	0x05
	.zero		1


	//   ....[47]....
        /*03f0*/ 	.word	0x000027d0
        /*03f4*/ 	.word	0x000000ff
        /*03f8*/ 	.word	0x00000000
        /*03fc*/ 	.short	0x010a
        /*03fe*/ 	.byte	0x05
	.zero		1


	//   ....[48]....
        /*0400*/ 	.word	0x00002870
        /*0404*/ 	.word	0x00000000
        /*0408*/ 	.word	0x00000000
        /*040c*/ 	.short	0x010a
        /*040e*/ 	.byte	0xff
	.zero		1


	//   ....[49]....
        /*0410*/ 	.word	0x000029a0
        /*0414*/ 	.word	0x00000000
        /*0418*/ 	.word	0x000000e0
        /*041c*/ 	.short	0x010a
        /*041e*/ 	.byte	0xff
	.zero		1


	//   ....[50]....
        /*0420*/ 	.word	0x00002a10
        /*0424*/ 	.word	0x00000004
        /*0428*/ 	.word	0x00000000
        /*042c*/ 	.short	0x0101
        /*042e*/ 	.byte	0xff
	.zero		1


	//   ....[51]....
        /*0430*/ 	.word	0x00002a30
        /*0434*/ 	.word	0x000000ff
        /*0438*/ 	.word	0x00000090
        /*043c*/ 	.short	0x010a
        /*043e*/ 	.byte	0x05
	.zero		1


	//   ....[52]....
        /*0440*/ 	.word	0x00002b50
        /*0444*/ 	.word	0x00000000
        /*0448*/ 	.word	0x00000080
        /*044c*/ 	.short	0x010a
        /*044e*/ 	.byte	0xff
	.zero		1


	//   ....[53]....
        /*0450*/ 	.word	0x00002c50
        /*0454*/ 	.word	0x00000000
        /*0458*/ 	.word	0x00000000
        /*045c*/ 	.short	0x0101
        /*045e*/ 	.byte	0xff
	.zero		1


	//   ....[54]....
        /*0460*/ 	.word	0x00002ce0
        /*0464*/ 	.word	0x000000ff
        /*0468*/ 	.word	0x00000090
        /*046c*/ 	.short	0x0106
        /*046e*/ 	.byte	0x05
	.zero		1


	//   ....[55]....
        /*0470*/ 	.word	0x00002d00
        /*0474*/ 	.word	0x000000ff
        /*0478*/ 	.word	0x00000090
        /*047c*/ 	.short	0x010a
        /*047e*/ 	.byte	0x05
	.zero		1


	//   ....[56]....
        /*0480*/ 	.word	0x00002d90
        /*0484*/ 	.word	0x000000ff
        /*0488*/ 	.word	0x00000090
        /*048c*/ 	.short	0x0106
        /*048e*/ 	.byte	0x04
	.zero		1


	//   ....[57]....
        /*0490*/ 	.word	0x00002dd0
        /*0494*/ 	.word	0x00000000
        /*0498*/ 	.word	0x00000090
        /*049c*/ 	.short	0x010a
        /*049e*/ 	.byte	0xff
	.zero		1


	//   ....[58]....
        /*04a0*/ 	.word	0x00003010
        /*04a4*/ 	.word	0x000000ff
        /*04a8*/ 	.word	0x00000008
        /*04ac*/ 	.short	0x010a
        /*04ae*/ 	.byte	0x06
	.zero		1


	//   ....[59]....
        /*04b0*/ 	.word	0x00003030
        /*04b4*/ 	.word	0x000000ff
        /*04b8*/ 	.word	0x00000008
        /*04bc*/ 	.short	0x010a
        /*04be*/ 	.byte	0x06
	.zero		1


	//   ....[60]....
        /*04c0*/ 	.word	0x000031c0
        /*04c4*/ 	.word	0x000000ff
        /*04c8*/ 	.word	0x00000008
        /*04cc*/ 	.short	0x010a
        /*04ce*/ 	.byte	0x06
	.zero		1


	//   ....[61]....
        /*04d0*/ 	.word	0x000031e0
        /*04d4*/ 	.word	0x000000ff
        /*04d8*/ 	.word	0x00000008
        /*04dc*/ 	.short	0x010a
        /*04de*/ 	.byte	0x06
	.zero		1


	//   ....[62]....
        /*04e0*/ 	.word	0x000032a0
        /*04e4*/ 	.word	0x000000ff
        /*04e8*/ 	.word	0x00000000
        /*04ec*/ 	.short	0x0101
        /*04ee*/ 	.byte	0x07
	.zero		1


	//   ....[63]....
        /*04f0*/ 	.word	0x000035e0
        /*04f4*/ 	.word	0x00000000
        /*04f8*/ 	.word	0x00000080
        /*04fc*/ 	.short	0x010a
        /*04fe*/ 	.byte	0xff
	.zero		1


	//   ....[64]....
        /*0500*/ 	.word	0x000036a0
        /*0504*/ 	.word	0x00000000
        /*0508*/ 	.word	0x00000000
        /*050c*/ 	.short	0x0101
        /*050e*/ 	.byte	0xff
	.zero		1


	//   ....[65]....
        /*0510*/ 	.word	0x00003760
        /*0514*/ 	.word	0x000000ff
        /*0518*/ 	.word	0x00000000
        /*051c*/ 	.short	0x010a
        /*051e*/ 	.byte	0x08
	.zero		1


	//   ....[66]....
        /*0520*/ 	.word	0x00003770
        /*0524*/ 	.word	0x000000ff
        /*0528*/ 	.word	0x000000c0
        /*052c*/ 	.short	0x010a
        /*052e*/ 	.byte	0x09
	.zero		1


	//   ....[67]....
        /*0530*/ 	.word	0x00003820
        /*0534*/ 	.word	0x000000ff
        /*0538*/ 	.word	0x00000000
        /*053c*/ 	.short	0x010a
        /*053e*/ 	.byte	0x08
	.zero		1


	//   ....[68]....
        /*0540*/ 	.word	0x00003950
        /*0544*/ 	.word	0x000000ff
        /*0548*/ 	.word	0x00000000
        /*054c*/ 	.short	0x010a
        /*054e*/ 	.byte	0x1e
	.zero		1


	//   ....[69]....
        /*0550*/ 	.word	0x00003c50
        /*0554*/ 	.word	0x000000ff
        /*0558*/ 	.word	0x00000000
        /*055c*/ 	.short	0x010a
        /*055e*/ 	.byte	0x08
	.zero		1


	//   ....[70]....
        /*0560*/ 	.word	0x00003ce0
        /*0564*/ 	.word	0x000000ff
        /*0568*/ 	.word	0x00000000
        /*056c*/ 	.short	0x010a
        /*056e*/ 	.byte	0x08
	.zero		1


	//   ....[71]....
        /*0570*/ 	.word	0x00003d70
        /*0574*/ 	.word	0x000000ff
        /*0578*/ 	.word	0x00000000
        /*057c*/ 	.short	0x010a
        /*057e*/ 	.byte	0x08
	.zero		1


	//   ....[72]....
        /*0580*/ 	.word	0x00003e10
        /*0584*/ 	.word	0x00000000
        /*0588*/ 	.word	0x00000000
        /*058c*/ 	.short	0x010a
        /*058e*/ 	.byte	0xff
	.zero		1


	//   ....[73]....
        /*0590*/ 	.word	0x00003e50
        /*0594*/ 	.word	0x00000000
        /*0598*/ 	.word	0x00000000
        /*059c*/ 	.short	0x010a
        /*059e*/ 	.byte	0xff
	.zero		1


	//   ....[74]....
        /*05a0*/ 	.word	0x00003ec0
        /*05a4*/ 	.word	0x000000ff
        /*05a8*/ 	.word	0x00000000
        /*05ac*/ 	.short	0x0101
        /*05ae*/ 	.byte	0x05
	.zero		1


	//   ....[75]....
        /*05b0*/ 	.word	0x00003f00
        /*05b4*/ 	.word	0x000000ff
        /*05b8*/ 	.word	0x00000100
        /*05bc*/ 	.short	0x010a
        /*05be*/ 	.byte	0x07
	.zero		1


	//   ....[76]....
        /*05c0*/ 	.word	0x00003f50
        /*05c4*/ 	.word	0x000000ff
        /*05c8*/ 	.word	0x00000000
        /*05cc*/ 	.short	0x0101
        /*05ce*/ 	.byte	0x05
	.zero		1


	//   ....[77]....
        /*05d0*/ 	.word	0x00004380
        /*05d4*/ 	.word	0x00000000
        /*05d8*/ 	.word	0x00000080
        /*05dc*/ 	.short	0x010a
        /*05de*/ 	.byte	0xff
	.zero		1


	//   ....[78]....
        /*05e0*/ 	.word	0x00004440
        /*05e4*/ 	.word	0x00000000
        /*05e8*/ 	.word	0x00000000
        /*05ec*/ 	.short	0x0101
        /*05ee*/ 	.byte	0xff
	.zero		1


	//   ....[79]....
        /*05f0*/ 	.word	0x00004760
        /*05f4*/ 	.word	0x000000ff
        /*05f8*/ 	.word	0x00000078
        /*05fc*/ 	.short	0x010a
        /*05fe*/ 	.byte	0x06
	.zero		1


	//   ....[80]....
        /*0600*/ 	.word	0x00004950
        /*0604*/ 	.word	0x000000ff
        /*0608*/ 	.word	0x00000060
        /*060c*/ 	.short	0x010a
        /*060e*/ 	.byte	0x06
	.zero		1


	//   ....[81]....
        /*0610*/ 	.word	0x00004b20
        /*0614*/ 	.word	0x000000ff
        /*0618*/ 	.word	0x00000050
        /*061c*/ 	.short	0x010b
        /*061e*/ 	.byte	0x06
	.zero		1


	//   ....[82]....
        /*0620*/ 	.word	0x00004b90
        /*0624*/ 	.word	0x000000ff
        /*0628*/ 	.word	0x00000000
        /*062c*/ 	.short	0x0101
        /*062e*/ 	.byte	0x08
	.zero		1


	//   ....[83]....
        /*0630*/ 	.word	0x00004bc0
        /*0634*/ 	.word	0x000000ff
        /*0638*/ 	.word	0x00000068
        /*063c*/ 	.short	0x010a
        /*063e*/ 	.byte	0x06
	.zero		1


	//   ....[84]....
        /*0640*/ 	.word	0x00004dd0
        /*0644*/ 	.word	0x000000ff
        /*0648*/ 	.word	0x00000058
        /*064c*/ 	.short	0x010b
        /*064e*/ 	.byte	0x06
	.zero		1


	//   ....[85]....
        /*0650*/ 	.word	0x00004df0
        /*0654*/ 	.word	0x000000ff
        /*0658*/ 	.word	0x00000000
        /*065c*/ 	.short	0x0101
        /*065e*/ 	.byte	0x0d
	.zero		1


	//   ....[86]....
        /*0660*/ 	.word	0x00004e20
        /*0664*/ 	.word	0x000000ff
        /*0668*/ 	.word	0x00000060
        /*066c*/ 	.short	0x010a
        /*066e*/ 	.byte	0x06
	.zero		1


	//   ....[87]....
        /*0670*/ 	.word	0x00004e60
        /*0674*/ 	.word	0x00000000
        /*0678*/ 	.word	0x00000068
        /*067c*/ 	.short	0x010a
        /*067e*/ 	.byte	0xff
	.zero		1


	//   ....[88]....
        /*0680*/ 	.word	0x00005190
        /*0684*/ 	.word	0x00000000
        /*0688*/ 	.word	0x00000080
        /*068c*/ 	.short	0x010a
        /*068e*/ 	.byte	0xff
	.zero		1


	//   ....[89]....
        /*0690*/ 	.word	0x000052a0
        /*0694*/ 	.word	0x00000000
        /*0698*/ 	.word	0x00000000
        /*069c*/ 	.short	0x0101
        /*069e*/ 	.byte	0xff
	.zero		1


	//   ....[90]....
        /*06a0*/ 	.word	0x00005d00
        /*06a4*/ 	.word	0x00000003
        /*06a8*/ 	.word	0x00000050
        /*06ac*/ 	.short	0x010a
        /*06ae*/ 	.byte	0xff
	.zero		1


	//   ....[91]....
        /*06b0*/ 	.word	0x00005d40
        /*06b4*/ 	.word	0x000000c3
        /*06b8*/ 	.word	0x000000a0
        /*06bc*/ 	.short	0x010a
        /*06be*/ 	.byte	0xff
	.zero		1


	//   ....[92]....
        /*06c0*/ 	.word	0x00005e70
        /*06c4*/ 	.word	0x00000003
        /*06c8*/ 	.word	0x00000050
        /*06cc*/ 	.short	0x010a
        /*06ce*/ 	.byte	0xff
	.zero		1


	//   ....[93]....
        /*06d0*/ 	.word	0x00005fd0
        /*06d4*/ 	.word	0x00000000
        /*06d8*/ 	.word	0x00000000
        /*06dc*/ 	.short	0x0101
        /*06de*/ 	.byte	0xff
	.zero		1


	//   ....[94]....
        /*06e0*/ 	.word	0x00006030
        /*06e4*/ 	.word	0x000000c3
        /*06e8*/ 	.word	0x000000a0
        /*06ec*/ 	.short	0x010a
        /*06ee*/ 	.byte	0xff
	.zero		1


	//   ....[95]....
        /*06f0*/ 	.word	0x000073e0
        /*06f4*/ 	.word	0x000000d8
        /*06f8*/ 	.word	0x00000050
        /*06fc*/ 	.short	0x010a
        /*06fe*/ 	.byte	0xff
	.zero		1


	//   ....[96]....
        /*0700*/ 	.word	0x000074b0
        /*0704*/ 	.word	0x000000d8
        /*0708*/ 	.word	0x00000050
        /*070c*/ 	.short	0x010a
        /*070e*/ 	.byte	0xff
	.zero		1


	//   ....[97]....
        /*0710*/ 	.word	0x00007610
        /*0714*/ 	.word	0x00000002
        /*0718*/ 	.word	0x00000000
        /*071c*/ 	.short	0x0101
        /*071e*/ 	.byte	0xff
	.zero		1


	//   ....[98]....
        /*0720*/ 	.word	0x00007a20
        /*0724*/ 	.word	0x000000c3
        /*0728*/ 	.word	0x00000000
        /*072c*/ 	.short	0x0101
        /*072e*/ 	.byte	0xff
	.zero		1


	//   ....[99]....
        /*0730*/ 	.word	0x00008a70
        /*0734*/ 	.word	0x00000003
        /*0738*/ 	.word	0x000000f0
        /*073c*/ 	.short	0x010a
        /*073e*/ 	.byte	0xff
	.zero		1


	//   ....[100]....
        /*0740*/ 	.word	0x00008ad0
        /*0744*/ 	.word	0x00000002
        /*0748*/ 	.word	0x00000028
        /*074c*/ 	.short	0x010a
        /*074e*/ 	.byte	0xff
	.zero		1


	//   ....[101]....
        /*0750*/ 	.word	0x00008b30
        /*0754*/ 	.word	0x00000002
        /*0758*/ 	.word	0x00000028
        /*075c*/ 	.short	0x010a
        /*075e*/ 	.byte	0xff
	.zero		1


	//   ....[102]....
        /*0760*/ 	.word	0x00008b80
        /*0764*/ 	.word	0x00000002
        /*0768*/ 	.word	0x00000080
        /*076c*/ 	.short	0x010a
        /*076e*/ 	.byte	0xff
	.zero		1


	//   ....[103]....
        /*0770*/ 	.word	0x00008be0
        /*0774*/ 	.word	0x00000000
        /*0778*/ 	.word	0x00000000
        /*077c*/ 	.short	0x010a
        /*077e*/ 	.byte	0xff
	.zero		1


	//   ....[104]....
        /*0780*/ 	.word	0x00008c40
        /*0784*/ 	.word	0x00000000
        /*0788*/ 	.word	0x00000000
        /*078c*/ 	.short	0x010a
        /*078e*/ 	.byte	0xff
	.zero		1


	//   ....[105]....
        /*0790*/ 	.word	0x00008ca0
        /*0794*/ 	.word	0x00000000
        /*0798*/ 	.word	0x00000000
        /*079c*/ 	.short	0x010a
        /*079e*/ 	.byte	0xff
	.zero		1


	//   ....[106]....
        /*07a0*/ 	.word	0x00008d00
        /*07a4*/ 	.word	0x00000000
        /*07a8*/ 	.word	0x00000000
        /*07ac*/ 	.short	0x010a
        /*07ae*/ 	.byte	0xff
	.zero		1


	//   ....[107]....
        /*07b0*/ 	.word	0x00008d50
        /*07b4*/ 	.word	0x00000000
        /*07b8*/ 	.word	0x000000e0
        /*07bc*/ 	.short	0x010a
        /*07be*/ 	.byte	0xff
	.zero		1


	//   ....[108]....
        /*07c0*/ 	.word	0x00008db0
        /*07c4*/ 	.word	0x00000000
        /*07c8*/ 	.word	0x00000090
        /*07cc*/ 	.short	0x010a
        /*07ce*/ 	.byte	0xff
	.zero		1


	//   ....[109]....
        /*07d0*/ 	.word	0x00008e00
        /*07d4*/ 	.word	0x00000000
        /*07d8*/ 	.word	0x00000080
        /*07dc*/ 	.short	0x010a
        /*07de*/ 	.byte	0xff
	.zero		1


	//   ....[110]....
        /*07e0*/ 	.word	0x00008e60
        /*07e4*/ 	.word	0x00000000
        /*07e8*/ 	.word	0x00000090
        /*07ec*/ 	.short	0x010a
        /*07ee*/ 	.byte	0xff
	.zero		1


	//   ....[111]....
        /*07f0*/ 	.word	0x00008ec0
        /*07f4*/ 	.word	0x00000004
        /*07f8*/ 	.word	0x00000008
        /*07fc*/ 	.short	0x010a
        /*07fe*/ 	.byte	0xff
	.zero		1


	//   ....[112]....
        /*0800*/ 	.word	0x00008fa0
        /*0804*/ 	.word	0x00000002
        /*0808*/ 	.word	0x00000008
        /*080c*/ 	.short	0x010a
        /*080e*/ 	.byte	0xff
	.zero		1


	//   ....[113]....
        /*0810*/ 	.word	0x00008ff0
        /*0814*/ 	.word	0x00000000
        /*0818*/ 	.word	0x00000080
        /*081c*/ 	.short	0x010a
        /*081e*/ 	.byte	0xff
	.zero		1


	//   ....[114]....
        /*0820*/ 	.word	0x00009050
        /*0824*/ 	.word	0x00000000
        /*0828*/ 	.word	0x000000c0
        /*082c*/ 	.short	0x010a
        /*082e*/ 	.byte	0xff
	.zero		1


	//   ....[115]....
        /*0830*/ 	.word	0x000090b0
        /*0834*/ 	.word	0x00000000
        /*0838*/ 	.word	0x00000000
        /*083c*/ 	.short	0x010a
        /*083e*/ 	.byte	0xff
	.zero		1


	//   ....[116]....
        /*0840*/ 	.word	0x00009110
        /*0844*/ 	.word	0x00000000
        /*0848*/ 	.word	0x00000000
        /*084c*/ 	.short	0x010a
        /*084e*/ 	.byte	0xff
	.zero		1


	//   ....[117]....
        /*0850*/ 	.word	0x00009170
        /*0854*/ 	.word	0x00000000
        /*0858*/ 	.word	0x00000000
        /*085c*/ 	.short	0x010a
        /*085e*/ 	.byte	0xff
	.zero		1


	//   ....[118]....
        /*0860*/ 	.word	0x000091d0
        /*0864*/ 	.word	0x00000000
        /*0868*/ 	.word	0x00000000
        /*086c*/ 	.short	0x010a
        /*086e*/ 	.byte	0xff
	.zero		1


	//   ....[119]....
        /*0870*/ 	.word	0x00009230
        /*0874*/ 	.word	0x00000000
        /*0878*/ 	.word	0x00000100
        /*087c*/ 	.short	0x010a
        /*087e*/ 	.byte	0xff
	.zero		1


	//   ....[120]....
        /*0880*/ 	.word	0x00009280
        /*0884*/ 	.word	0x00000000
        /*0888*/ 	.word	0x00000080
        /*088c*/ 	.short	0x010a
        /*088e*/ 	.byte	0xff
	.zero		1


	//   ....[121]....
        /*0890*/ 	.word	0x000092e0
        /*0894*/ 	.word	0x00000000
        /*0898*/ 	.word	0x00000078
        /*089c*/ 	.short	0x010a
        /*089e*/ 	.byte	0xff
	.zero		1


	//   ....[122]....
        /*08a0*/ 	.word	0x00009340
        /*08a4*/ 	.word	0x00000003
        /*08a8*/ 	.word	0x00000060
        /*08ac*/ 	.short	0x010a
        /*08ae*/ 	.byte	0xff
	.zero		1


	//   ....[123]....
        /*08b0*/ 	.word	0x000093a0
        /*08b4*/ 	.word	0x00000003
        /*08b8*/ 	.word	0x00000068
        /*08bc*/ 	.short	0x010a
        /*08be*/ 	.byte	0xff
	.zero		1


	//   ....[124]....
        /*08c0*/ 	.word	0x00009400
        /*08c4*/ 	.word	0x00000000
        /*08c8*/ 	.word	0x00000060
        /*08cc*/ 	.short	0x010a
        /*08ce*/ 	.byte	0xff
	.zero		1


	//   ....[125]....
        /*08d0*/ 	.word	0x00009450
        /*08d4*/ 	.word	0x00000000
        /*08d8*/ 	.word	0x00000080
        /*08dc*/ 	.short	0x010a
        /*08de*/ 	.byte	0xff
	.zero		1


	//   ....[126]....
        /*08e0*/ 	.word	0x000094a0
        /*08e4*/ 	.word	0x00000003
        /*08e8*/ 	.word	0x00000050
        /*08ec*/ 	.short	0x010a
        /*08ee*/ 	.byte	0xff
	.zero		1


	//   ....[127]....
        /*08f0*/ 	.word	0x000094f0
        /*08f4*/ 	.word	0x000000c3
        /*08f8*/ 	.word	0x000000a0
        /*08fc*/ 	.short	0x010a
        /*08fe*/ 	.byte	0xff
	.zero		1


	//   ....[128]....
        /*0900*/ 	.word	0x00009540
        /*0904*/ 	.word	0x000000d8
        /*0908*/ 	.word	0x00000050
        /*090c*/ 	.short	0x010a
        /*090e*/ 	.byte	0xff
	.zero		1


	//----- nvinfo : EIATTR_NUM_MBARRIERS
	.align		4
.L_47:
        /*0910*/ 	.byte	0x03, 0x38
        /*0912*/ 	.short	0x0021


	//----- nvinfo : EIATTR_EXIT_INSTR_OFFSETS
	.align		4
        /*0914*/ 	.byte	0x04, 0x1c
        /*0916*/ 	.short	(.L_49 - .L_48)


	//   ....[0]....
.L_48:
        /*0918*/ 	.word	0x000028a0


	//   ....[1]....
        /*091c*/ 	.word	0x00002da0


	//   ....[2]....
        /*0920*/ 	.word	0x00002e00


	//   ....[3]....
        /*0924*/ 	.word	0x00004180


	//   ....[4]....
        /*0928*/ 	.word	0x00004e90


	//   ....[5]....
        /*092c*/ 	.word	0x00004ed0


	//   ....[6]....
        /*0930*/ 	.word	0x00008a60


	//----- nvinfo : EIATTR_MAX_THREADS
	.align		4
.L_49:
        /*0934*/ 	.byte	0x04, 0x05
        /*0936*/ 	.short	(.L_51 - .L_50)
.L_50:
        /*0938*/ 	.word	0x00000100
        /*093c*/ 	.word	0x00000001
        /*0940*/ 	.word	0x00000001


	//----- nvinfo : EIATTR_CRS_STACK_SIZE
	.align		4
.L_51:
        /*0944*/ 	.byte	0x04, 0x1e
        /*0946*/ 	.short	(.L_53 - .L_52)
.L_52:
        /*0948*/ 	.word	0x00000000


	//----- nvinfo : EIATTR_CBANK_PARAM_SIZE
	.align		4
.L_53:
        /*094c*/ 	.byte	0x03, 0x19
        /*094e*/ 	.short	0x0800


	//----- nvinfo : EIATTR_PARAM_CBANK
	.align		4
        /*0950*/ 	.byte	0x04, 0x0a
        /*0952*/ 	.short	(.L_55 - .L_54)
	.align		4
.L_54:
        /*0954*/ 	.word	index@(.nv.constant0._ZN7cutlass13device_kernelINS_4gemm6kernel13GemmUniversalIN4cute5tupleIJiiiiEEENS1_10collective13CollectiveMmaINS1_35MainloopSm100TmaUmmaWarpSpecializedILi5ELi2ELi4ENS5_IJNS4_1CILi2EEENSA_ILi1EEESC_EEEEENS5_IJNSA_ILi256EEENSA_ILi128EEESG_EEENS_12float_e4m3_tENS5_IJlSC_lEEESI_SJ_NS4_8TiledMMAINS4_8MMA_AtomIJNS4_10MMA_TraitsINS4_25SM100_MMA_F8F6F4_2x1SM_SSEJSI_SI_fSF_SG_NS4_17integral_constantINS4_4UMMA5MajorELSQ_0EEESR_NSO_INSP_7ScaleInELSS_0EEEST_EEEEEENS4_6LayoutINS5_IJSC_SC_SC_EEENS5_IJNSA_ILi0EEESY_SY_EEEEENS5_IJNS4_10UnderscoreES11_S11_EEEEENS4_18SM100_TMA_2SM_LOADENS4_14ComposedLayoutINS4_7SwizzleILi3ELi4ELi3EEENS4_18smem_ptr_flag_bitsILi8EEENSW_INS5_IJNSA_ILi8EEESG_EEENS5_IJSG_SC_EEEEEEEvNS4_8identityES14_S1E_vS1F_EENS_8epilogue10collective18CollectiveEpilogueINS1H_23Sm100TmaWarpSpecializedILi2ELi2ELi64ELb0ELb0EEEJNS5_IJSG_SG_SG_EEENS5_IJNSW_ISG_SC_EENSW_INSA_ILi64EEESC_EEEEESI_SJ_SI_SJ_NS1H_6fusion15FusionCallbacksIS1L_NS1R_17LinearCombinationISI_fSI_fLNS_15FloatRoundStyleE2EEES1M_S1Q_JEEENS4_5SM1004TMEM4LOAD26SM100_TMEM_LOAD_32dp32b64xENS4_13SM90_TMA_LOADENS15_INS16_ILi2ELi4ELi3EEES19_NSW_INS5_IJS1A_S1O_EEENS5_IJS1O_SC_EEEEEEENS4_39AutoVectorizingCopyWithAssumedAlignmentILi128EEENS4_14SM90_TMA_STOREES26_S28_S28_EEEvvEEEEvNT_6ParamsE)
        /*0958*/ 	.short	0x0380
        /*095a*/ 	.short	0x0800


	//----- nvinfo : EIATTR_SW_WAR
	.align		4
.L_55:
        /*095c*/ 	.byte	0x04, 0x36
        /*095e*/ 	.short	(.L_57 - .L_56)
.L_56:
        /*0960*/ 	.word	0x00000008
.L_57:


//--------------------- .nv.callgraph             --------------------------
	.section	.nv.callgraph,"",@"SHT_CUDA_CALLGRAPH"
	.align	4
	.sectionentsize	8
	.align		4
        /*0000*/ 	.word	0x00000000
	.align		4
        /*0004*/ 	.word	0xffffffff
	.align		4
        /*0008*/ 	.word	index@(_ZN7cutlass13device_kernelINS_4gemm6kernel13GemmUniversalIN4cute5tupleIJiiiiEEENS1_10collective13CollectiveMmaINS1_35MainloopSm100TmaUmmaWarpSpecializedILi5ELi2ELi4ENS5_IJNS4_1CILi2EEENSA_ILi1EEESC_EEEEENS5_IJNSA_ILi256EEENSA_ILi128EEESG_EEENS_12float_e4m3_tENS5_IJlSC_lEEESI_SJ_NS4_8TiledMMAINS4_8MMA_AtomIJNS4_10MMA_TraitsINS4_25SM100_MMA_F8F6F4_2x1SM_SSEJSI_SI_fSF_SG_NS4_17integral_constantINS4_4UMMA5MajorELSQ_0EEESR_NSO_INSP_7ScaleInELSS_0EEEST_EEEEEENS4_6LayoutINS5_IJSC_SC_SC_EEENS5_IJNSA_ILi0EEESY_SY_EEEEENS5_IJNS4_10UnderscoreES11_S11_EEEEENS4_18SM100_TMA_2SM_LOADENS4_14ComposedLayoutINS4_7SwizzleILi3ELi4ELi3EEENS4_18smem_ptr_flag_bitsILi8EEENSW_INS5_IJNSA_ILi8EEESG_EEENS5_IJSG_SC_EEEEEEEvNS4_8identityES14_S1E_vS1F_EENS_8epilogue10collective18CollectiveEpilogueINS1H_23Sm100TmaWarpSpecializedILi2ELi2ELi64ELb0ELb0EEEJNS5_IJSG_SG_SG_EEENS5_IJNSW_ISG_SC_EENSW_INSA_ILi64EEESC_EEEEESI_SJ_SI_SJ_NS1H_6fusion15FusionCallbacksIS1L_NS1R_17LinearCombinationISI_fSI_fLNS_15FloatRoundStyleE2EEES1M_S1Q_JEEENS4_5SM1004TMEM4LOAD26SM100_TMEM_LOAD_32dp32b64xENS4_13SM90_TMA_LOADENS15_INS16_ILi2ELi4ELi3EEES19_NSW_INS5_IJS1A_S1O_EEENS5_IJS1O_SC_EEEEEEENS4_39AutoVectorizingCopyWithAssumedAlignmentILi128EEENS4_14SM90_TMA_STOREES26_S28_S28_EEEvvEEEEvNT_6ParamsE)
	.align		4
        /*000c*/ 	.word	index@(__assertfail)
	.align		4
        /*0010*/ 	.word	0x00000000
	.align		4
        /*0014*/ 	.word	0xfffffffe
	.align		4
        /*0018*/ 	.word	0x00000000
	.align		4
        /*001c*/ 	.word	0xfffffffd
	.align		4
        /*0020*/ 	.word	0x00000000
	.align		4
        /*0024*/ 	.word	0xfffffffc


//--------------------- .nv.constant4             --------------------------
	.section	.nv.constant4,"a",@progbits
	.align	8
	.align		8
.nv.constant4:
        /*0000*/ 	.dword	__assertfail
	.align		8
        /*0008*/ 	.dword	__unnamed_1
	.align		8
        /*0010*/ 	.dword	__unnamed_2
	.align		8
        /*0018*/ 	.dword	_ZN39_INTERNAL_51158508_4_k_cu_3c101afb_96114cuda3std3__45__cpo5beginE
	.align		8
        /*0020*/ 	.dword	_ZN39_INTERNAL_51158508_4_k_cu_3c101afb_96114cuda3std3__45__cpo3endE
	.align		8
        /*0028*/ 	.dword	_ZN39_INTERNAL_51158508_4_k_cu_3c101afb_96114cuda3std3__45__cpo6cbeginE
	.align		8
        /*0030*/ 	.dword	_ZN39_INTERNAL_51158508_4_k_cu_3c101afb_96114cuda3std3__45__cpo4cendE
	.align		8
        /*0038*/ 	.dword	_ZN39_INTERNAL_51158508_4_k_cu_3c101afb_96114cuda3std3__441_GLOBAL__N__51158508_4_k_cu_3c101afb_96116ignoreE
	.align		8
        /*0040*/ 	.dword	_ZN39_INTERNAL_51158508_4_k_cu_3c101afb_96114cuda3std3__419piecewise_constructE
	.align		8
        /*0048*/ 	.dword	_ZN39_INTERNAL_51158508_4_k_cu_3c101afb_96114cuda3std3__48in_placeE
	.align		8
        /*0050*/ 	.dword	_ZN39_INTERNAL_51158508_4_k_cu_3c101afb_96114cuda3std6ranges3__45__cpo4swapE
	.align		8
        /*0058*/ 	.dword	_ZN39_INTERNAL_51158508_4_k_cu_3c101afb_96114cuda3std6ranges3__45__cpo9iter_moveE
	.align		8
        /*0060*/ 	.dword	_ZN39_INTERNAL_51158508_4_k_cu_3c101afb_96114cute7productE
	.align		8
        /*0068*/ 	.dword	_ZN39_INTERNAL_51158508_4_k_cu_3c101afb_96114cute1_E
	.align		8
        /*0070*/ 	.dword	$str$25
	.align		8
        /*0078*/ 	.dword	$str$26
	.align		8
        /*0080*/ 	.dword	$str$27
	.align		8
        /*0088*/ 	.dword	$str$28


//--------------------- .text._ZN7cutlass13device_kernelINS_4gemm6kernel13GemmUniversalIN4cute5tupleIJiiiiEEENS1_10collective13CollectiveMmaINS1_35MainloopSm100TmaUmmaWarpSpecializedILi5ELi2ELi4ENS5_IJNS4_1CILi2EEENSA_ILi1EEESC_EEEEENS5_IJNSA_ILi256EEENSA_ILi128EEESG_EEENS_12float_e4m3_tENS5_IJlSC_lEEESI_SJ_NS4_8TiledMMAINS4_8MMA_AtomIJNS4_10MMA_TraitsINS4_25SM100_MMA_F8F6F4_2x1SM_SSEJSI_SI_fSF_SG_NS4_17integral_constantINS4_4UMMA5MajorELSQ_0EEESR_NSO_INSP_7ScaleInELSS_0EEEST_EEEEEENS4_6LayoutINS5_IJSC_SC_SC_EEENS5_IJNSA_ILi0EEESY_SY_EEEEENS5_IJNS4_10UnderscoreES11_S11_EEEEENS4_18SM100_TMA_2SM_LOADENS4_14ComposedLayoutINS4_7SwizzleILi3ELi4ELi3EEENS4_18smem_ptr_flag_bitsILi8EEENSW_INS5_IJNSA_ILi8EEESG_EEENS5_IJSG_SC_EEEEEEEvNS4_8identityES14_S1E_vS1F_EENS_8epilogue10collective18CollectiveEpilogueINS1H_23Sm100TmaWarpSpecializedILi2ELi2ELi64ELb0ELb0EEEJNS5_IJSG_SG_SG_EEENS5_IJNSW_ISG_SC_EENSW_INSA_ILi64EEESC_EEEEESI_SJ_SI_SJ_NS1H_6fusion15FusionCallbacksIS1L_NS1R_17LinearCombinationISI_fSI_fLNS_15FloatRoundStyleE2EEES1M_S1Q_JEEENS4_5SM1004TMEM4LOAD26SM100_TMEM_LOAD_32dp32b64xENS4_13SM90_TMA_LOADENS15_INS16_ILi2ELi4ELi3EEES19_NSW_INS5_IJS1A_S1O_EEENS5_IJS1O_SC_EEEEEEENS4_39AutoVectorizingCopyWithAssumedAlignmentILi128EEENS4_14SM90_TMA_STOREES26_S28_S28_EEEvvEEEEvNT_6ParamsE --------------------------
	.section	.text._ZN7cutlass13device_kernelINS_4gemm6kernel13GemmUniversalIN4cute5tupleIJiiiiEEENS1_10collective13CollectiveMmaINS1_35MainloopSm100TmaUmmaWarpSpecializedILi5ELi2ELi4ENS5_IJNS4_1CILi2EEENSA_ILi1EEESC_EEEEENS5_IJNSA_ILi256EEENSA_ILi128EEESG_EEENS_12float_e4m3_tENS5_IJlSC_lEEESI_SJ_NS4_8TiledMMAINS4_8MMA_AtomIJNS4_10MMA_TraitsINS4_25SM100_MMA_F8F6F4_2x1SM_SSEJSI_SI_fSF_SG_NS4_17integral_constantINS4_4UMMA5MajorELSQ_0EEESR_NSO_INSP_7ScaleInELSS_0EEEST_EEEEEENS4_6LayoutINS5_IJSC_SC_SC_EEENS5_IJNSA_ILi0EEESY_SY_EEEEENS5_IJNS4_10UnderscoreES11_S11_EEEEENS4_18SM100_TMA_2SM_LOADENS4_14ComposedLayoutINS4_7SwizzleILi3ELi4ELi3EEENS4_18smem_ptr_flag_bitsILi8EEENSW_INS5_IJNSA_ILi8EEESG_EEENS5_IJSG_SC_EEEEEEEvNS4_8identityES14_S1E_vS1F_EENS_8epilogue10collective18CollectiveEpilogueINS1H_23Sm100TmaWarpSpecializedILi2ELi2ELi64ELb0ELb0EEEJNS5_IJSG_SG_SG_EEENS5_IJNSW_ISG_SC_EENSW_INSA_ILi64EEESC_EEEEESI_SJ_SI_SJ_NS1H_6fusion15FusionCallbacksIS1L_NS1R_17LinearCombinationISI_fSI_fLNS_15FloatRoundStyleE2EEES1M_S1Q_JEEENS4_5SM1004TMEM4LOAD26SM100_TMEM_LOAD_32dp32b64xENS4_13SM90_TMA_LOADENS15_INS16_ILi2ELi4ELi3EEES19_NSW_INS5_IJS1A_S1O_EEENS5_IJS1O_SC_EEEEEEENS4_39AutoVectorizingCopyWithAssumedAlignmentILi128EEENS4_14SM90_TMA_STOREES26_S28_S28_EEEvvEEEEvNT_6ParamsE,"ax",@progbits
	.align	128
.text._ZN7cutlass13device_kernelINS_4gemm6kernel13GemmUniversalIN4cute5tupleIJiiiiEEENS1_10collective13CollectiveMmaINS1_35MainloopSm100TmaUmmaWarpSpecializedILi5ELi2ELi4ENS5_IJNS4_1CILi2EEENSA_ILi1EEESC_EEEEENS5_IJNSA_ILi256EEENSA_ILi128EEESG_EEENS_12float_e4m3_tENS5_IJlSC_lEEESI_SJ_NS4_8TiledMMAINS4_8MMA_AtomIJNS4_10MMA_TraitsINS4_25SM100_MMA_F8F6F4_2x1SM_SSEJSI_SI_fSF_SG_NS4_17integral_constantINS4_4UMMA5MajorELSQ_0EEESR_NSO_INSP_7ScaleInELSS_0EEEST_EEEEEENS4_6LayoutINS5_IJSC_SC_SC_EEENS5_IJNSA_ILi0EEESY_SY_EEEEENS5_IJNS4_10UnderscoreES11_S11_EEEEENS4_18SM100_TMA_2SM_LOADENS4_14ComposedLayoutINS4_7SwizzleILi3ELi4ELi3EEENS4_18smem_ptr_flag_bitsILi8EEENSW_INS5_IJNSA_ILi8EEESG_EEENS5_IJSG_SC_EEEEEEEvNS4_8identityES14_S1E_vS1F_EENS_8epilogue10collective18CollectiveEpilogueINS1H_23Sm100TmaWarpSpecializedILi2ELi2ELi64ELb0ELb0EEEJNS5_IJSG_SG_SG_EEENS5_IJNSW_ISG_SC_EENSW_INSA_ILi64EEESC_EEEEESI_SJ_SI_SJ_NS1H_6fusion15FusionCallbacksIS1L_NS1R_17LinearCombinationISI_fSI_fLNS_15FloatRoundStyleE2EEES1M_S1Q_JEEENS4_5SM1004TMEM4LOAD26SM100_TMEM_LOAD_32dp32b64xENS4_13SM90_TMA_LOADENS15_INS16_ILi2ELi4ELi3EEES19_NSW_INS5_IJS1A_S1O_EEENS5_IJS1O_SC_EEEEEEENS4_39AutoVectorizingCopyWithAssumedAlignmentILi128EEENS4_14SM90_TMA_STOREES26_S28_S28_EEEvvEEEEvNT_6ParamsE:
        .type           _ZN7cutlass13device_kernelINS_4gemm6kernel13GemmUniversalIN4cute5tupleIJiiiiEEENS1_10collective13CollectiveMmaINS1_35MainloopSm100TmaUmmaWarpSpecializedILi5ELi2ELi4ENS5_IJNS4_1CILi2EEENSA_ILi1EEESC_EEEEENS5_IJNSA_ILi256EEENSA_ILi128EEESG_EEENS_12float_e4m3_tENS5_IJlSC_lEEESI_SJ_NS4_8TiledMMAINS4_8MMA_AtomIJNS4_10MMA_TraitsINS4_25SM100_MMA_F8F6F4_2x1SM_SSEJSI_SI_fSF_SG_NS4_17integral_constantINS4_4UMMA5MajorELSQ_0EEESR_NSO_INSP_7ScaleInELSS_0EEEST_EEEEEENS4_6LayoutINS5_IJSC_SC_SC_EEENS5_IJNSA_ILi0EEESY_SY_EEEEENS5_IJNS4_10UnderscoreES11_S11_EEEEENS4_18SM100_TMA_2SM_LOADENS4_14ComposedLayoutINS4_7SwizzleILi3ELi4ELi3EEENS4_18smem_ptr_flag_bitsILi8EEENSW_INS5_IJNSA_ILi8EEESG_EEENS5_IJSG_SC_EEEEEEEvNS4_8identityES14_S1E_vS1F_EENS_8epilogue10collective18CollectiveEpilogueINS1H_23Sm100TmaWarpSpecializedILi2ELi2ELi64ELb0ELb0EEEJNS5_IJSG_SG_SG_EEENS5_IJNSW_ISG_SC_EENSW_INSA_ILi64EEESC_EEEEESI_SJ_SI_SJ_NS1H_6fusion15FusionCallbacksIS1L_NS1R_17LinearCombinationISI_fSI_fLNS_15FloatRoundStyleE2EEES1M_S1Q_JEEENS4_5SM1004TMEM4LOAD26SM100_TMEM_LOAD_32dp32b64xENS4_13SM90_TMA_LOADENS15_INS16_ILi2ELi4ELi3EEES19_NSW_INS5_IJS1A_S1O_EEENS5_IJS1O_SC_EEEEEEENS4_39AutoVectorizingCopyWithAssumedAlignmentILi128EEENS4_14SM90_TMA_STOREES26_S28_S28_EEEvvEEEEvNT_6ParamsE,@function
        .size           _ZN7cutlass13device_kernelINS_4gemm6kernel13GemmUniversalIN4cute5tupleIJiiiiEEENS1_10collective13CollectiveMmaINS1_35MainloopSm100TmaUmmaWarpSpecializedILi5ELi2ELi4ENS5_IJNS4_1CILi2EEENSA_ILi1EEESC_EEEEENS5_IJNSA_ILi256EEENSA_ILi128EEESG_EEENS_12float_e4m3_tENS5_IJlSC_lEEESI_SJ_NS4_8TiledMMAINS4_8MMA_AtomIJNS4_10MMA_TraitsINS4_25SM100_MMA_F8F6F4_2x1SM_SSEJSI_SI_fSF_SG_NS4_17integral_constantINS4_4UMMA5MajorELSQ_0EEESR_NSO_INSP_7ScaleInELSS_0EEEST_EEEEEENS4_6LayoutINS5_IJSC_SC_SC_EEENS5_IJNSA_ILi0EEESY_SY_EEEEENS5_IJNS4_10UnderscoreES11_S11_EEEEENS4_18SM100_TMA_2SM_LOADENS4_14ComposedLayoutINS4_7SwizzleILi3ELi4ELi3EEENS4_18smem_ptr_flag_bitsILi8EEENSW_INS5_IJNSA_ILi8EEESG_EEENS5_IJSG_SC_EEEEEEEvNS4_8identityES14_S1E_vS1F_EENS_8epilogue10collective18CollectiveEpilogueINS1H_23Sm100TmaWarpSpecializedILi2ELi2ELi64ELb0ELb0EEEJNS5_IJSG_SG_SG_EEENS5_IJNSW_ISG_SC_EENSW_INSA_ILi64EEESC_EEEEESI_SJ_SI_SJ_NS1H_6fusion15FusionCallbacksIS1L_NS1R_17LinearCombinationISI_fSI_fLNS_15FloatRoundStyleE2EEES1M_S1Q_JEEENS4_5SM1004TMEM4LOAD26SM100_TMEM_LOAD_32dp32b64xENS4_13SM90_TMA_LOADENS15_INS16_ILi2ELi4ELi3EEES19_NSW_INS5_IJS1A_S1O_EEENS5_IJS1O_SC_EEEEEEENS4_39AutoVectorizingCopyWithAssumedAlignmentILi128EEENS4_14SM90_TMA_STOREES26_S28_S28_EEEvvEEEEvNT_6ParamsE,(.L_x_167 - _ZN7cutlass13device_kernelINS_4gemm6kernel13GemmUniversalIN4cute5tupleIJiiiiEEENS1_10collective13CollectiveMmaINS1_35MainloopSm100TmaUmmaWarpSpecializedILi5ELi2ELi4ENS5_IJNS4_1CILi2EEENSA_ILi1EEESC_EEEEENS5_IJNSA_ILi256EEENSA_ILi128EEESG_EEENS_12float_e4m3_tENS5_IJlSC_lEEESI_SJ_NS4_8TiledMMAINS4_8MMA_AtomIJNS4_10MMA_TraitsINS4_25SM100_MMA_F8F6F4_2x1SM_SSEJSI_SI_fSF_SG_NS4_17integral_constantINS4_4UMMA5MajorELSQ_0EEESR_NSO_INSP_7ScaleInELSS_0EEEST_EEEEEENS4_6LayoutINS5_IJSC_SC_SC_EEENS5_IJNSA_ILi0EEESY_SY_EEEEENS5_IJNS4_10UnderscoreES11_S11_EEEEENS4_18SM100_TMA_2SM_LOADENS4_14ComposedLayoutINS4_7SwizzleILi3ELi4ELi3EEENS4_18smem_ptr_flag_bitsILi8EEENSW_INS5_IJNSA_ILi8EEESG_EEENS5_IJSG_SC_EEEEEEEvNS4_8identityES14_S1E_vS1F_EENS_8epilogue10collective18CollectiveEpilogueINS1H_23Sm100TmaWarpSpecializedILi2ELi2ELi64ELb0ELb0EEEJNS5_IJSG_SG_SG_EEENS5_IJNSW_ISG_SC_EENSW_INSA_ILi64EEESC_EEEEESI_SJ_SI_SJ_NS1H_6fusion15FusionCallbacksIS1L_NS1R_17LinearCombinationISI_fSI_fLNS_15FloatRoundStyleE2EEES1M_S1Q_JEEENS4_5SM1004TMEM4LOAD26SM100_TMEM_LOAD_32dp32b64xENS4_13SM90_TMA_LOADENS15_INS16_ILi2ELi4ELi3EEES19_NSW_INS5_IJS1A_S1O_EEENS5_IJS1O_SC_EEEEEEENS4_39AutoVectorizingCopyWithAssumedAlignmentILi128EEENS4_14SM90_TMA_STOREES26_S28_S28_EEEvvEEEEvNT_6ParamsE)
        .other          _ZN7cutlass13device_kernelINS_4gemm6kernel13GemmUniversalIN4cute5tupleIJiiiiEEENS1_10collective13CollectiveMmaINS1_35MainloopSm100TmaUmmaWarpSpecializedILi5ELi2ELi4ENS5_IJNS4_1CILi2EEENSA_ILi1EEESC_EEEEENS5_IJNSA_ILi256EEENSA_ILi128EEESG_EEENS_12float_e4m3_tENS5_IJlSC_lEEESI_SJ_NS4_8TiledMMAINS4_8MMA_AtomIJNS4_10MMA_TraitsINS4_25SM100_MMA_F8F6F4_2x1SM_SSEJSI_SI_fSF_SG_NS4_17integral_constantINS4_4UMMA5MajorELSQ_0EEESR_NSO_INSP_7ScaleInELSS_0EEEST_EEEEEENS4_6LayoutINS5_IJSC_SC_SC_EEENS5_IJNSA_ILi0EEESY_SY_EEEEENS5_IJNS4_10UnderscoreES11_S11_EEEEENS4_18SM100_TMA_2SM_LOADENS4_14ComposedLayoutINS4_7SwizzleILi3ELi4ELi3EEENS4_18smem_ptr_flag_bitsILi8EEENSW_INS5_IJNSA_ILi8EEESG_EEENS5_IJSG_SC_EEEEEEEvNS4_8identityES14_S1E_vS1F_EENS_8epilogue10collective18CollectiveEpilogueINS1H_23Sm100TmaWarpSpecializedILi2ELi2ELi64ELb0ELb0EEEJNS5_IJSG_SG_SG_EEENS5_IJNSW_ISG_SC_EENSW_INSA_ILi64EEESC_EEEEESI_SJ_SI_SJ_NS1H_6fusion15FusionCallbacksIS1L_NS1R_17LinearCombinationISI_fSI_fLNS_15FloatRoundStyleE2EEES1M_S1Q_JEEENS4_5SM1004TMEM4LOAD26SM100_TMEM_LOAD_32dp32b64xENS4_13SM90_TMA_LOADENS15_INS16_ILi2ELi4ELi3EEES19_NSW_INS5_IJS1A_S1O_EEENS5_IJS1O_SC_EEEEEEENS4_39AutoVectorizingCopyWithAssumedAlignmentILi128EEENS4_14SM90_TMA_STOREES26_S28_S28_EEEvvEEEEvNT_6ParamsE,@"STO_CUDA_ENTRY STV_DEFAULT"
_ZN7cutlass13device_kernelINS_4gemm6kernel13GemmUniversalIN4cute5tupleIJiiiiEEENS1_10collective13CollectiveMmaINS1_35MainloopSm100TmaUmmaWarpSpecializedILi5ELi2ELi4ENS5_IJNS4_1CILi2EEENSA_ILi1EEESC_EEEEENS5_IJNSA_ILi256EEENSA_ILi128EEESG_EEENS_12float_e4m3_tENS5_IJlSC_lEEESI_SJ_NS4_8TiledMMAINS4_8MMA_AtomIJNS4_10MMA_TraitsINS4_25SM100_MMA_F8F6F4_2x1SM_SSEJSI_SI_fSF_SG_NS4_17integral_constantINS4_4UMMA5MajorELSQ_0EEESR_NSO_INSP_7ScaleInELSS_0EEEST_EEEEEENS4_6LayoutINS5_IJSC_SC_SC_EEENS5_IJNSA_ILi0EEESY_SY_EEEEENS5_IJNS4_10UnderscoreES11_S11_EEEEENS4_18SM100_TMA_2SM_LOADENS4_14ComposedLayoutINS4_7SwizzleILi3ELi4ELi3EEENS4_18smem_ptr_flag_bitsILi8EEENSW_INS5_IJNSA_ILi8EEESG_EEENS5_IJSG_SC_EEEEEEEvNS4_8identityES14_S1E_vS1F_EENS_8epilogue10collective18CollectiveEpilogueINS1H_23Sm100TmaWarpSpecializedILi2ELi2ELi64ELb0ELb0EEEJNS5_IJSG_SG_SG_EEENS5_IJNSW_ISG_SC_EENSW_INSA_ILi64EEESC_EEEEESI_SJ_SI_SJ_NS1H_6fusion15FusionCallbacksIS1L_NS1R_17LinearCombinationISI_fSI_fLNS_15FloatRoundStyleE2EEES1M_S1Q_JEEENS4_5SM1004TMEM4LOAD26SM100_TMEM_LOAD_32dp32b64xENS4_13SM90_TMA_LOADENS15_INS16_ILi2ELi4ELi3EEES19_NSW_INS5_IJS1A_S1O_EEENS5_IJS1O_SC_EEEEEEENS4_39AutoVectorizingCopyWithAssumedAlignmentILi128EEENS4_14SM90_TMA_STOREES26_S28_S28_EEEvvEEEEvNT_6ParamsE:
[----:B------:R-:W1:Y:S01]  /*0000*/  LDC R1, c[0x0][0x37c] ;  /* 0x0000df00ff017b82 */ /* 0x000e620000000800 */
[----:B------:R-:W2:Y:S01]  /*0010*/  S2R R189, SR_TID.X ;  /* 0x0000000000bd7919 */ /* 0x000ea20000002100 */
[----:B------:R-:W3:Y:S06]  /*0020*/  LDCU.64 UR6, c[0x0][0x890] ;  /* 0x00011200ff0677ac */ /* 0x000eec0008000a00 */
[----:B------:R-:W4:Y:S01]  /*0030*/  S2UR UR37, SR_CgaCtaId ;  /* 0x00000000002579c3 */ /* 0x000f220000008800 */
[----:B------:R-:W-:Y:S02]  /*0040*/  PRMT R171, RZ, 0x7610, R171 ;  /* 0x00007610ffab7816 */ /* 0x000fe400000000ab */
[----:B------:R-:W-:Y:S01]  /*0050*/  ELECT P1, URZ, PT ;  /* 0x0000000000ff782f */ /* 0x000fe20003820000 */
[----:B------:R-:W1:Y:S01]  /*0060*/  LDCU.64 UR46, c[0x0][0x358] ;  /* 0x00006b00ff2e77ac */ /* 0x000e620008000a00 */
[----:B---3--:R-:W-:-:S04]  /*0070*/  UISETP.NE.U32.AND UP0, UPT, UR6, URZ, UPT ;  /* 0x000000ff0600728c */ /* 0x008fc8000bf05070 */
[----:B------:R-:W-:Y:S02]  /*0080*/  UISETP.NE.AND.EX UP0, UPT, UR7, URZ, UPT, UP0 ;  /* 0x000000ff0700728c */ /* 0x000fe4000bf05300 */
[----:B----4-:R-:W-:Y:S02]  /*0090*/  ULOP3.LUT UR5, UR37, 0x1, URZ, 0xc0, !UPT ;  /* 0x0000000125057892 */ /* 0x010fe4000f8ec0ff */
[----:B------:R-:W-:Y:S01]  /*00a0*/  ULOP3.LUT UR4, UR37, 0x1, URZ, 0x3c, !UPT ;  /* 0x0000000125047892 */ /* 0x000fe2000f8e3cff */
[----:B--2---:R-:W-:-:S05]  /*00b0*/  SHF.R.U32.HI R173, RZ, 0x5, R189 ;  /* 0x00000005ffad7819 */ /* 0x004fca00000116bd */
[----:B------:R-:W2:Y:S02]  /*00c0*/  SHFL.IDX PT, R0, R173, RZ, 0x1f ;  /* 0x00001fffad007589 */ /* 0x000ea400000e0000 */
[----:B--2---:R-:W-:Y:S01]  /*00d0*/  R2UR UR10, R0 ;  /* 0x00000000000a72ca */ /* 0x004fe200000e0000 */
[----:B-1----:R-:W-:-:S14]  /*00e0*/  BRA.U UP0, `(.L_x_0) ;  /* 0x00000001002c7547 */ /* 0x002fdc000b800000 */
[----:B------:R-:W1:Y:S02]  /*00f0*/  LDCU.64 UR8, c[0x0][0x888] ;  /* 0x00011100ff0877ac */ /* 0x000e640008000a00 */
[----:B-1----:R-:W-:-:S04]  /*0100*/  UISETP.NE.U32.AND UP0, UPT, UR8, URZ, UPT ;  /* 0x000000ff0800728c */ /* 0x002fc8000bf05070 */
[----:B------:R-:W-:-:S09]  /*0110*/  UISETP.NE.AND.EX UP0, UPT, UR9, URZ, UPT, UP0 ;  /* 0x000000ff0900728c */ /* 0x000fd2000bf05300 */
[----:B------:R-:W-:Y:S05]  /*0120*/  BRA.U !UP0, `(.L_x_1) ;  /* 0x0000000108107547 */ /* 0x000fea000b800000 */
[----:B------:R-:W1:Y:S02]  /*0130*/  LDC.64 R2, c[0x0][0x888] ;  /* 0x00022200ff027b82 */ /* 0x000e640000000a00 */
[----:B-1----:R1:W5:Y:S01]  /*0140*/  LDG.E R81, desc[UR46][R2.64] ;  /* 0x0000002e02517981 */ /* 0x002362000c1e1900 */
[----:B------:R-:W-:Y:S01]  /*0150*/  HFMA2 R171, -RZ, RZ, 0, 5.9604644775390625e-08 ;  /* 0x00000001ffab7431 */ /* 0x000fe200000001ff */
[----:B------:R-:W-:Y:S05]  /*0160*/  BRA `(.L_x_0) ;  /* 0x00000000000c7947 */ /* 0x000fea0003800000 */
.L_x_1:
[----:B------:R-:W1:Y:S01]  /*0170*/  LDCU UR8, c[0x0][0x880] ;  /* 0x00011000ff0877ac */ /* 0x000e620008000800 */
[----:B------:R-:W-:Y:S01]  /*0180*/  HFMA2 R171, -RZ, RZ, 0, 5.9604644775390625e-08 ;  /* 0x00000001ffab7431 */ /* 0x000fe200000001ff */
[----:B-1----:R-:W-:-:S07]  /*0190*/  MOV R81, UR8 ;  /* 0x0000000800517c02 */ /* 0x002fce0008000f00 */
.L_x_0:
[----:B------:R-:W2:Y:S02]  /*01a0*/  LDCU.64 UR8, c[0x0][0x8b0] ;  /* 0x00011600ff0877ac */ /* 0x000ea40008000a00 */
[----:B--2---:R-:W-:-:S04]  /*01b0*/  UISETP.NE.U32.AND UP0, UPT, UR8, URZ, UPT ;  /* 0x000000ff0800728c */ /* 0x004fc8000bf05070 */
[----:B------:R-:W-:-:S09]  /*01c0*/  UISETP.NE.AND.EX UP0, UPT, UR9, URZ, UPT, UP0 ;  /* 0x000000ff0900728c */ /* 0x000fd2000bf05300 */
[----:B------:R-:W-:Y:S05]  /*01d0*/  BRA.U UP0, `(.L_x_2) ;  /* 0x0000000100247547 */ /* 0x000fea000b800000 */
[----:B------:R-:W2:Y:S02]  /*01e0*/  LDCU.64 UR8, c[0x0][0x8a8] ;  /* 0x00011500ff0877ac */ /* 0x000ea40008000a00 */
[----:B--2---:R-:W-:-:S04]  /*01f0*/  UISETP.NE.U32.AND UP0, UPT, UR8, URZ, UPT ;  /* 0x000000ff0800728c */ /* 0x004fc8000bf05070 */
[----:B------:R-:W-:-:S09]  /*0200*/  UISETP.NE.AND.EX UP0, UPT, UR9, URZ, UPT, UP0 ;  /* 0x000000ff0900728c */ /* 0x000fd2000bf05300 */
[----:B------:R-:W-:Y:S05]  /*0210*/  BRA.U !UP0, `(.L_x_3) ;  /* 0x00000001080c7547 */ /* 0x000fea000b800000 */
[----:B------:R-:W2:Y:S02]  /*0220*/  LDC.64 R78, c[0x0][0x8a8] ;  /* 0x00022a00ff4e7b82 */ /* 0x000ea40000000a00 */
[----:B--2---:R2:W5:Y:S01]  /*0230*/  LDG.E R78, desc[UR46][R78.64] ;  /* 0x0000002e4e4e7981 */ /* 0x004562000c1e1900 */
[----:B------:R-:W-:Y:S05]  /*0240*/  BRA `(.L_x_2) ;  /* 0x0000000000087947 */ /* 0x000fea0003800000 */
.L_x_3:
[----:B------:R-:W2:Y:S02]  /*0250*/  LDCU UR8, c[0x0][0x8a0] ;  /* 0x00011400ff0877ac */ /* 0x000ea40008000800 */
[----:B--2---:R-:W-:Y:S02]  /*0260*/  MOV R78, UR8 ;  /* 0x00000008004e7c02 */ /* 0x004fe40008000f00 */
.L_x_2:
[----:B------:R-:W-:Y:S01]  /*0270*/  IMAD.U32 R0, RZ, RZ, UR10 ;  /* 0x0000000aff007e24 */ /* 0x000fe2000f8e00ff */
[----:B------:R-:W-:Y:S04]  /*0280*/  BSSY.RECONVERGENT B0, `(.L_x_4) ;  /* 0x000000c000007945 */ /* 0x000fe80003800200 */
[C---:B------:R-:W-:Y:S02]  /*0290*/  ISETP.NE.OR P2, PT, R0.reuse, 0x1, !P1 ;  /* 0x000000010000780c */ /* 0x040fe40004f45670 */
[----:B------:R-:W-:-:S11]  /*02a0*/  ISETP.NE.OR P0, PT, R0, 0x3, !P1 ;  /* 0x000000030000780c */ /* 0x000fd60004f05670 */
[----:B------:R-:W-:Y:S05]  /*02b0*/  @P2 BRA `(.L_x_5) ;  /* 0x0000000000202947 */ /* 0x000fea0003800000 */
[----:B------:R-:W3:Y:S02]  /*02c0*/  LDCU.64 UR8, c[0x0][0x348] ;  /* 0x00006900ff0877ac */ /* 0x000ee40008000a00 */
[----:B---3--:R-:W-:Y:S02]  /*02d0*/  UIADD3 UR12, UP1, UPT, UR8, 0x80, URZ ;  /* 0x00000080080c7890 */ /* 0x008fe4000ff3e0ff */
[----:B------:R-:W-:Y:S02]  /*02e0*/  UIADD3 UR8, UP0, UPT, UR8, 0x180, URZ ;  /* 0x0000018008087890 */ /* 0x000fe4000ff1e0ff */
[----:B------:R-:W-:Y:S02]  /*02f0*/  UIADD3.X UR13, UPT, UPT, URZ, UR9, URZ, UP1, !UPT ;  /* 0x00000009ff0d7290 */ /* 0x000fe40008ffe4ff */
[----:B------:R-:W-:-:S07]  /*0300*/  UIADD3.X UR9, UPT, UPT, URZ, UR9, URZ, UP0, !UPT ;  /* 0x00000009ff097290 */ /* 0x000fce00087fe4ff */
[----:B------:R3:W-:Y:S02]  /*0310*/  UTMACCTL.PF [UR12] ;  /* 0x000000000c0079b9 */ /* 0x0007e40008040000 */
[----:B------:R3:W-:Y:S02]  /*0320*/  UTMACCTL.PF [UR8] ;  /* 0x00000000080079b9 */ /* 0x0007e40008040000 */
[----:B---3--:R-:W-:Y:S01]  /*0330*/  NOP ;  /* 0x0000000000007918 */ /* 0x008fe20000000000 */
.L_x_5:
[----:B------:R-:W-:Y:S05]  /*0340*/  BSYNC.RECONVERGENT B0 ;  /* 0x0000000000007941 */ /* 0x000fea0003800200 */
.L_x_4:
[----:B------:R-:W-:Y:S04]  /*0350*/  BSSY.RECONVERGENT B0, `(.L_x_6) ;  /* 0x000000a000007945 */ /* 0x000fe80003800200 */
        /* <DEDUP_REMOVED lines=9> */
.L_x_7:
[----:B------:R-:W-:Y:S05]  /*03f0*/  BSYNC.RECONVERGENT B0 ;  /* 0x0000000000007941 */ /* 0x000fea0003800200 */
.L_x_6:
[----:B------:R-:W3:Y:S01]  /*0400*/  LDCU.64 UR8, c[0x0][0x888] ;  /* 0x00011100ff0877ac */ /* 0x000ee20008000a00 */
[----:B------:R-:W-:Y:S02]  /*0410*/  UISETP.EQ.U32.AND UP1, UPT, UR6, URZ, UPT ;  /* 0x000000ff0600728c */ /* 0x000fe4000bf22070 */
[----:B------:R-:W-:Y:S02]  /*0420*/  UPLOP3.LUT UP5, UPT, UPT, UPT, UPT, 0x80, 0x8 ;  /* 0x000000000008789c */ /* 0x000fe40003faf070 */
[----:B---3--:R-:W-:-:S04]  /*0430*/  UISETP.NE.U32.AND UP0, UPT, UR8, URZ, UPT ;  /* 0x000000ff0800728c */ /* 0x008fc8000bf05070 */
[----:B------:R-:W-:-:S04]  /*0440*/  UISETP.NE.AND.EX UP0, UPT, UR9, URZ, UPT, UP0 ;  /* 0x000000ff0900728c */ /* 0x000fc8000bf05300 */
[----:B------:R-:W-:-:S04]  /*0450*/  UISETP.EQ.OR.EX UP2, UPT, UR7, URZ, !UP0, UP1 ;  /* 0x000000ff0700728c */ /* 0x000fc8000c742710 */
[----:B------:R-:W-:-:S05]  /*0460*/  UP2UR UR50, UPR, URZ, 0x4 ;  /* 0x00000004ff327883 */ /* 0x000fca0008000000 */
[----:B------:R-:W-:Y:S07]  /*0470*/  BRA.U !UP2, `(.L_x_8) ;  /* 0x000000010a207547 */ /* 0x000fee000b800000 */
[----:B------:R-:W-:Y:S01]  /*0480*/  UISETP.NE.U32.AND UP2, UPT, UR6, URZ, UPT ;  /* 0x000000ff0600728c */ /* 0x000fe2000bf45070 */
[----:B-----5:R-:W-:Y:S01]  /*0490*/  FSETP.NEU.AND P0, PT, R81, RZ, PT ;  /* 0x000000ff5100720b */ /* 0x020fe20003f0d000 */
[----:B------:R-:W-:Y:S02]  /*04a0*/  USEL UR6, URZ, 0xffffffff, UP0 ;  /* 0xffffffffff067887 */ /* 0x000fe40008000000 */
[----:B------:R-:W-:-:S10]  /*04b0*/  UISETP.NE.AND.EX UP2, UPT, UR7, URZ, UPT, UP2 ;  /* 0x000000ff0700728c */ /* 0x000fd4000bf45320 */
[----:B------:R-:W-:Y:S01]  /*04c0*/  VOTEU.ANY UP1, P0 ;  /* 0x0000000000ff7886 */ /* 0x000fe20000020100 */
[----:B------:R-:W-:-:S04]  /*04d0*/  @!UP2 USEL UR6, URZ, 0xffffffff, UP1 ;  /* 0xffffffffff06a887 */ /* 0x000fc80008800000 */
[----:B------:R-:W-:-:S04]  /*04e0*/  ULOP3.LUT UR6, UR6, 0x1, URZ, 0xc0, !UPT ;  /* 0x0000000106067892 */ /* 0x000fc8000f8ec0ff */
[----:B------:R-:W-:-:S11]  /*04f0*/  UISETP.NE.U32.AND UP5, UPT, UR6, 0x1, UPT ;  /* 0x000000010600788c */ /* 0x000fd6000bfa5070 */
.L_x_8:
[----:B------:R-:W3:Y:S01]  /*0500*/  SHFL.IDX PT, R0, R173, RZ, 0x1f ;  /* 0x00001fffad007589 */ /* 0x000ee200000e0000 */
[----:B------:R-:W-:-:S04]  /*0510*/  UISETP.NE.AND UP1, UPT, UR10, 0x2, UPT ;  /* 0x000000020a00788c */ /* 0x000fc8000bf25270 */
[----:B------:R-:W-:Y:S02]  /*0520*/  UISETP.EQ.AND UP2, UPT, UR5, URZ, !UP1 ;  /* 0x000000ff0500728c */ /* 0x000fe4000cf42270 */
[----:B------:R-:W-:-:S04]  /*0530*/  USEL UR7, URZ, 0x1, UP1 ;  /* 0x00000001ff077887 */ /* 0x000fc80008800000 */
[----:B------:R-:W-:Y:S02]  /*0540*/  PLOP3.LUT P5, PT, P1, PT, UP2, 0x80, 0x8 ;  /* 0x000000000008781c */ /* 0x000fe40000faf028 */
[----:B---3--:R-:W-:-:S13]  /*0550*/  ISETP.NE.AND P0, PT, R0, RZ, PT ;  /* 0x000000ff0000720c */ /* 0x008fda0003f05270 */
[----:B------:R-:W-:Y:S05]  /*0560*/  @P0 BRA `(.L_x_9) ;  /* 0x00000000004c0947 */ /* 0x000fea0003800000 */
[----:B------:R-:W-:Y:S01]  /*0570*/  UMOV UR8, 0x400 ;  /* 0x0000040000087882 */ /* 0x000fe20000000000 */
[----:B------:R-:W-:Y:S01]  /*0580*/  UMOV UR6, 0x1 ;  /* 0x0000000100067882 */ /* 0x000fe20000000000 */
[----:B------:R-:W-:Y:S02]  /*0590*/  ULEA UR8, UR37, UR8, 0x18 ;  /* 0x0000000825087291 */ /* 0x000fe4000f8ec0ff */
[----:B------:R-:W-:-:S04]  /*05a0*/  UIADD3 UR12, UPT, UPT, -UR6, 0x100000, URZ ;  /* 0x00100000060c7890 */ /* 0x000fc8000fffe1ff */
[----:B------:R-:W-:Y:S02]  /*05b0*/  USHF.L.U32 UR13, UR12, 0xb, URZ ;  /* 0x0000000b0c0d7899 */ /* 0x000fe400080006ff */
[----:B------:R-:W-:Y:S01]  /*05c0*/  USHF.L.U32 UR12, UR12, 0x1, URZ ;  /* 0x000000010c0c7899 */ /* 0x000fe200080006ff */
[----:B------:R-:W-:Y:S01]  /*05d0*/  ELECT P0, URZ, PT ;  /* 0x0000000000ff782f */ /* 0x000fe20003800000 */
[----:B------:R-:W3:Y:S10]  /*05e0*/  FENCE.VIEW.ASYNC.S ;  /* 0x00000000000073c6 */ /* 0x000ef40000000000 */
[----:B---3--:R3:W4:Y:S01]  /*05f0*/  SYNCS.EXCH.64 URZ, [UR8], UR12 ;  /* 0x0000000c08ff75b2 */ /* 0x0087220008000100 */
[----:B------:R3:W1:Y:S01]  /*0600*/  SYNCS.EXCH.64 URZ, [UR8+0x28], UR12 ;  /* 0x0000280c08ff75b2 */ /* 0x0006620008000100 */
        /* <DEDUP_REMOVED lines=8> */
[----:B------:R-:W-:Y:S01]  /*0690*/  NOP ;  /* 0x0000000000007918 */ /* 0x000fe20000000000 */
.L_x_9:
[----:B------:R-:W2:Y:S01]  /*06a0*/  SHFL.IDX PT, R0, R173, RZ, 0x1f ;  /* 0x00001fffad007589 */ /* 0x000ea200000e0000 */
[----:B------:R-:W-:Y:S01]  /*06b0*/  NOP ;  /* 0x0000000000007918 */ /* 0x000fe20000000000 */
[----:B--2---:R-:W-:-:S13]  /*06c0*/  ISETP.NE.AND P0, PT, R0, 0x1, PT ;  /* 0x000000010000780c */ /* 0x004fda0003f05270 */
[----:B------:R-:W-:Y:S05]  /*06d0*/  @P0 BRA `(.L_x_10) ;  /* 0x0000000000440947 */ /* 0x000fea0003800000 */
[----:B------:R-:W-:Y:S01]  /*06e0*/  UMOV UR9, 0x400 ;  /* 0x0000040000097882 */ /* 0x000fe20000000000 */
[----:B---3--:R-:W-:Y:S01]  /*06f0*/  UMOV UR8, 0x20 ;  /* 0x0000002000087882 */ /* 0x008fe20000000000 */
[----:B------:R-:W-:Y:S01]  /*0700*/  UMOV UR6, 0x80 ;  /* 0x0000008000067882 */ /* 0x000fe20000000000 */
[----:B------:R-:W-:Y:S02]  /*0710*/  ULEA UR9, UR37, UR9, 0x18 ;  /* 0x0000000925097291 */ /* 0x000fe4000f8ec0ff */
[----:B------:R-:W-:-:S04]  /*0720*/  UIADD3 UR12, UPT, UPT, -UR8, 0x100000, URZ ;  /* 0x00100000080c7890 */ /* 0x000fc8000fffe1ff */
[----:B------:R-:W-:Y:S02]  /*0730*/  USHF.L.U32 UR13, UR12, 0xb, URZ ;  /* 0x0000000b0c0d7899 */ /* 0x000fe400080006ff */
[----:B------:R-:W-:Y:S02]  /*0740*/  USHF.L.U32 UR12, UR12, 0x1, URZ ;  /* 0x000000010c0c7899 */ /* 0x000fe400080006ff */
[----:B------:R-:W-:-:S04]  /*0750*/  UIADD3 UR14, UPT, UPT, -UR6, 0x100000, URZ ;  /* 0x00100000060e7890 */ /* 0x000fc8000fffe1ff */
[----:B------:R-:W-:Y:S02]  /*0760*/  USHF.L.U32 UR15, UR14, 0xb, URZ ;  /* 0x0000000b0e0f7899 */ /* 0x000fe400080006ff */
[----:B------:R-:W-:Y:S01]  /*0770*/  USHF.L.U32 UR14, UR14, 0x1, URZ ;  /* 0x000000010e0e7899 */ /* 0x000fe200080006ff */
[----:B------:R-:W-:Y:S01]  /*0780*/  ELECT P0, URZ, PT ;  /* 0x0000000000ff782f */ /* 0x000fe20003800000 */
[----:B------:R-:W2:Y:S02]  /*0790*/  FENCE.VIEW.ASYNC.S ;  /* 0x00000000000073c6 */ /* 0x000ea40000000000 */
[----:B--2---:R2:W3:Y:S08]  /*07a0*/  SYNCS.EXCH.64 URZ, [UR9+0x50], UR12 ;  /* 0x0000500c09ff75b2 */ /* 0x0044f00008000100 */
[----:B------:R2:W1:Y:S01]  /*07b0*/  SYNCS.EXCH.64 URZ, [UR9+0x60], UR14 ;  /* 0x0000600e09ff75b2 */ /* 0x0004620008000100 */
[----:B------:R2:W1:Y:S01]  /*07c0*/  SYNCS.EXCH.64 URZ, [UR9+0x58], UR12 ;  /* 0x0000580c09ff75b2 */ /* 0x0004620008000100 */
[----:B------:R2:W1:Y:S01]  /*07d0*/  SYNCS.EXCH.64 URZ, [UR9+0x68], UR14 ;  /* 0x0000680e09ff75b2 */ /* 0x0004620008000100 */
[----:B------:R-:W-:Y:S01]  /*07e0*/  NOP ;  /* 0x0000000000007918 */ /* 0x000fe20000000000 */
.L_x_10:
[----:B------:R-:W4:Y:S01]  /*07f0*/  SHFL.IDX PT, R0, R173, RZ, 0x1f ;  /* 0x00001fffad007589 */ /* 0x000f2200000e0000 */
[----:B------:R-:W-:Y:S01]  /*0800*/  NOP ;  /* 0x0000000000007918 */ /* 0x000fe20000000000 */
[----:B----4-:R-:W-:-:S13]  /*0810*/  ISETP.NE.AND P0, PT, R0, 0x3, PT ;  /* 0x000000030000780c */ /* 0x010fda0003f05270 */
[----:B------:R-:W-:Y:S05]  /*0820*/  @P0 BRA `(.L_x_11) ;  /* 0x00000000002c0947 */ /* 0x000fea0003800000 */
[----:B---3--:R-:W-:Y:S01]  /*0830*/  UMOV UR8, 0x400 ;  /* 0x0000040000087882 */ /* 0x008fe20000000000 */
[----:B------:R-:W-:Y:S01]  /*0840*/  UMOV UR6, 0x20 ;  /* 0x0000002000067882 */ /* 0x000fe20000000000 */
[----:B------:R-:W-:Y:S02]  /*0850*/  ULEA UR8, UR37, UR8, 0x18 ;  /* 0x0000000825087291 */ /* 0x000fe4000f8ec0ff */
[----:B--2---:R-:W-:-:S04]  /*0860*/  UIADD3 UR12, UPT, UPT, -UR6, 0x100000, URZ ;  /* 0x00100000060c7890 */ /* 0x004fc8000fffe1ff */
[----:B------:R-:W-:Y:S02]  /*0870*/  USHF.L.U32 UR13, UR12, 0xb, URZ ;  /* 0x0000000b0c0d7899 */ /* 0x000fe400080006ff */
[----:B------:R-:W-:Y:S01]  /*0880*/  USHF.L.U32 UR12, UR12, 0x1, URZ ;  /* 0x000000010c0c7899 */ /* 0x000fe200080006ff */
[----:B------:R-:W-:Y:S01]  /*0890*/  ELECT P0, URZ, PT ;  /* 0x0000000000ff782f */ /* 0x000fe20003800000 */
[----:B------:R-:W2:Y:S10]  /*08a0*/  FENCE.VIEW.ASYNC.S ;  /* 0x00000000000073c6 */ /* 0x000eb40000000000 */
[----:B--2---:R4:W2:Y:S01]  /*08b0*/  SYNCS.EXCH.64 URZ, [UR8+0x70], UR12 ;  /* 0x0000700c08ff75b2 */ /* 0x0048a20008000100 */
[----:B------:R4:W3:Y:S02]  /*08c0*/  SYNCS.EXCH.64 URZ, [UR8+0x78], UR12 ;  /* 0x0000780c08ff75b2 */ /* 0x0008e40008000100 */
[----:B----4-:R-:W-:Y:S01]  /*08d0*/  NOP ;  /* 0x0000000000007918 */ /* 0x010fe20000000000 */
.L_x_11:
[----:B------:R-:W4:Y:S01]  /*08e0*/  SHFL.IDX PT, R0, R173, RZ, 0x1f ;  /* 0x00001fffad007589 */ /* 0x000f2200000e0000 */
[----:B------:R-:W-:Y:S01]  /*08f0*/  NOP ;  /* 0x0000000000007918 */ /* 0x000fe20000000000 */
[----:B----4-:R-:W-:-:S13]  /*0900*/  ISETP.NE.AND P0, PT, R0, 0x4, PT ;  /* 0x000000040000780c */ /* 0x010fda0003f05270 */
[----:B------:R-:W-:Y:S05]  /*0910*/  @P0 BRA `(.L_x_12) ;  /* 0x0000000000480947 */ /* 0x000fea0003800000 */
[----:B--2---:R-:W-:Y:S01]  /*0920*/  UMOV UR9, 0x1e0 ;  /* 0x000001e000097882 */ /* 0x004fe20000000000 */
[----:B---3--:R-:W-:Y:S01]  /*0930*/  UMOV UR8, 0x400 ;  /* 0x0000040000087882 */ /* 0x008fe20000000000 */
[----:B------:R-:W-:Y:S01]  /*0940*/  USEL UR9, UR9, 0x1a0, UP5 ;  /* 0x000001a009097887 */ /* 0x000fe2000a800000 */
        /* <DEDUP_REMOVED lines=10> */
[----:B--2---:R4:W2:Y:S08]  /*09f0*/  SYNCS.EXCH.64 URZ, [UR8+0x80], UR12 ;  /* 0x0000800c08ff75b2 */ /* 0x0048b00008000100 */
[----:B------:R4:W3:Y:S01]  /*0a00*/  SYNCS.EXCH.64 URZ, [UR8+0x90], UR14 ;  /* 0x0000900e08ff75b2 */ /* 0x0008e20008000100 */
[----:B------:R4:W1:Y:S01]  /*0a10*/  SYNCS.EXCH.64 URZ, [UR8+0x88], UR12 ;  /* 0x0000880c08ff75b2 */ /* 0x0008620008000100 */
[----:B------:R4:W1:Y:S02]  /*0a20*/  SYNCS.EXCH.64 URZ, [UR8+0x98], UR14 ;  /* 0x0000980e08ff75b2 */ /* 0x0008640008000100 */
[----:B----4-:R-:W-:Y:S01]  /*0a30*/  NOP ;  /* 0x0000000000007918 */ /* 0x010fe20000000000 */
.L_x_12:
[----:B------:R-:W4:Y:S01]  /*0a40*/  SHFL.IDX PT, R0, R173, RZ, 0x1f ;  /* 0x00001fffad007589 */ /* 0x000f2200000e0000 */
[----:B------:R-:W-:Y:S01]  /*0a50*/  NOP ;  /* 0x0000000000007918 */ /* 0x000fe20000000000 */
[----:B----4-:R-:W-:-:S13]  /*0a60*/  ISETP.NE.AND P0, PT, R0, 0x5, PT ;  /* 0x000000050000780c */ /* 0x010fda0003f05270 */
[----:B------:R-:W-:Y:S05]  /*0a70*/  @P0 BRA `(.L_x_13) ;  /* 0x0000000000540947 */ /* 0x000fea0003800000 */
[----:B--2---:R-:W-:Y:S01]  /*0a80*/  UMOV UR9, 0x400 ;  /* 0x0000040000097882 */ /* 0x004fe20000000000 */
        /* <DEDUP_REMOVED lines=14> */
[----:B------:R4:W1:Y:S01]  /*0b70*/  SYNCS.EXCH.64 URZ, [UR9+0xc8], UR14 ;  /* 0x0000c80e09ff75b2 */ /* 0x0008620008000100 */
[----:B------:R4:W1:Y:S01]  /*0b80*/  SYNCS.EXCH.64 URZ, [UR9+0xb0], UR12 ;  /* 0x0000b00c09ff75b2 */ /* 0x0008620008000100 */
[----:B------:R4:W1:Y:S01]  /*0b90*/  SYNCS.EXCH.64 URZ, [UR9+0xd0], UR14 ;  /* 0x0000d00e09ff75b2 */ /* 0x0008620008000100 */
[----:B------:R4:W1:Y:S01]  /*0ba0*/  SYNCS.EXCH.64 URZ, [UR9+0xb8], UR12 ;  /* 0x0000b80c09ff75b2 */ /* 0x0008620008000100 */
[----:B------:R4:W1:Y:S02]  /*0bb0*/  SYNCS.EXCH.64 URZ, [UR9+0xd8], UR14 ;  /* 0x0000d80e09ff75b2 */ /* 0x0008640008000100 */
[----:B----4-:R-:W-:Y:S01]  /*0bc0*/  NOP ;  /* 0x0000000000007918 */ /* 0x010fe20000000000 */
.L_x_13:
[----:B------:R-:W4:Y:S01]  /*0bd0*/  SHFL.IDX PT, R0, R173, RZ, 0x1f ;  /* 0x00001fffad007589 */ /* 0x000f2200000e0000 */
[----:B------:R-:W-:Y:S01]  /*0be0*/  ISETP.NE.OR P1, PT, RZ, UR10, !P1 ;  /* 0x0000000aff007c0c */ /* 0x000fe2000cf25670 */
        /* <DEDUP_REMOVED lines=12> */
[----:B------:R4:W3:Y:S01]  /*0cb0*/  SYNCS.EXCH.64 URZ, [UR8+0xf0], UR12 ;  /* 0x0000f00c08ff75b2 */ /* 0x0008e20008000100 */
[----:B------:R4:W1:Y:S01]  /*0cc0*/  SYNCS.EXCH.64 URZ, [UR8+0xe8], UR12 ;  /* 0x0000e80c08ff75b2 */ /* 0x0008620008000100 */
[----:B------:R4:W1:Y:S02]  /*0cd0*/  SYNCS.EXCH.64 URZ, [UR8+0xf8], UR12 ;  /* 0x0000f80c08ff75b2 */ /* 0x0008640008000100 */
[----:B----4-:R-:W-:Y:S01]  /*0ce0*/  NOP ;  /* 0x0000000000007918 */ /* 0x010fe20000000000 */
.L_x_14:
[----:B------:R-:W-:Y:S01]  /*0cf0*/  VOTEU.ALL UP1, P1 ;  /* 0x0000000000ff7886 */ /* 0x000fe20000820000 */
[----:B---3--:R-:W3:Y:S01]  /*0d00*/  LDCU UR8, c[0x0][0x36c] ;  /* 0x00006d80ff0877ac */ /* 0x008ee20008000800 */
[----:B------:R-:W-:Y:S01]  /*0d10*/  NOP ;  /* 0x0000000000007918 */ /* 0x000fe20000000000 */
[----:B------:R-:W-:Y:S01]  /*0d20*/  LOP3.LUT R10, R189, 0x1f, RZ, 0xc0, !PT ;  /* 0x0000001fbd0a7812 */ /* 0x000fe200078ec0ff */
[----:B--2---:R-:W-:Y:S01]  /*0d30*/  UMOV UR12, 0x20 ;  /* 0x00000020000c7882 */ /* 0x004fe20000000000 */
[----:B------:R-:W-:Y:S01]  /*0d40*/  @!UP1 UMOV UR6, 0x400 ;  /* 0x0000040000069882 */ /* 0x000fe20000000000 */
[----:B------:R-:W-:-:S04]  /*0d50*/  @!UP1 UIADD3 UR12, UPT, UPT, -UR12, 0x100000, URZ ;  /* 0x001000000c0c9890 */ /* 0x000fc8000fffe1ff */
[----:B------:R-:W-:Y:S02]  /*0d60*/  @!UP1 USHF.L.U32 UR13, UR12, 0xb, URZ ;  /* 0x0000000b0c0d9899 */ /* 0x000fe400080006ff */
[----:B------:R-:W-:Y:S02]  /*0d70*/  @!UP1 USHF.L.U32 UR12, UR12, 0x1, URZ ;  /* 0x000000010c0c9899 */ /* 0x000fe400080006ff */
[----:B------:R-:W-:Y:S01]  /*0d80*/  @!UP1 ULEA UR6, UR37, UR6, 0x18 ;  /* 0x0000000625069291 */ /* 0x000fe2000f8ec0ff */
[----:B------:R-:W-:Y:S01]  /*0d90*/  VOTEU.ALL UP1, P1 ;  /* 0x0000000000ff7886 */ /* 0x000fe20000820000 */
[----:B------:R-:W-:Y:S01]  /*0da0*/  UISETP.NE.AND UP4, UPT, UR10, URZ, UPT ;  /* 0x000000ff0a00728c */ /* 0x000fe2000bf85270 */
[----:B------:R-:W2:Y:S09]  /*0db0*/  FENCE.VIEW.ASYNC.S ;  /* 0x00000000000073c6 */ /* 0x000eb20000000000 */
[----:B--2---:R2:W4:Y:S01]  /*0dc0*/  @!UP1 SYNCS.EXCH.64 URZ, [UR6+0x100], UR12 ;  /* 0x0001000c06ff95b2 */ /* 0x0045220008000100 */
[----:B---3--:R-:W-:-:S09]  /*0dd0*/  UISETP.EQ.U32.AND UP1, UPT, UR8, 0x1, UPT ;  /* 0x000000010800788c */ /* 0x008fd2000bf22070 */
[----:B------:R-:W-:Y:S05]  /*0de0*/  BRA.U !UP1, `(.L_x_15) ;  /* 0x0000000109087547 */ /* 0x000fea000b800000 */
[----:B-1--4-:R-:W-:Y:S01]  /*0df0*/  UCGABAR_ARV ;  /* 0x00000000000079c7 */ /* 0x012fe20008000000 */
[----:B------:R-:W-:Y:S05]  /*0e00*/  BRA `(.L_x_16) ;  /* 0x0000000000047947 */ /* 0x000fea0003800000 */
.L_x_15:
[----:B-1--4-:R-:W-:Y:S01]  /*0e10*/  NOP ;  /* 0x0000000000007918 */ /* 0x012fe20000000000 */
.L_x_16:
[----:B------:R-:W1:Y:S01]  /*0e20*/  S2R R20, SR_CTAID.Y ;  /* 0x0000000000147919 */ /* 0x000e620000002600 */
[----:B------:R-:W-:-:S05]  /*0e30*/  CS2R.32 R170, SR_CgaSize ;  /* 0x0000000000aa7805 */ /* 0x000fca0000008a00 */
[----:B------:R-:W-:-:S05]  /*0e40*/  IMAD R170, R170, -0xa0, RZ ;  /* 0xffffff60aaaa7824 */ /* 0x000fca00078e02ff */
[----:B--2---:R-:W-:-:S14]  /*0e50*/  R2UR UR6, R170 ;  /* 0x00000000aa0672ca */ /* 0x004fdc00000e0000 */
[----:B------:R-:W2:Y:S01]  /*0e60*/  LDCU UR6, c[0x0][UR6+0x2b4] ;  /* 0x00005680060677ac */ /* 0x000ea20008000800 */
[----:B------:R-:W-:-:S05]  /*0e70*/  CS2R.32 R0, SR_CgaSize ;  /* 0x0000000000007805 */ /* 0x000fca0000008a00 */
[----:B------:R-:W-:-:S06]  /*0e80*/  IMAD R0, R0, -0xa0, RZ ;  /* 0xffffff6000007824 */ /* 0x000fcc00078e02ff */
[----:B------:R-:W3:Y:S01]  /*0e90*/  LDC R0, c[0x0][R0+0x2a4] ;  /* 0x0000a90000007b82 */ /* 0x000ee20000000800 */
[----:B------:R-:W-:Y:S01]  /*0ea0*/  PRMT R8, RZ, 0x7610, R8 ;  /* 0x00007610ff087816 */ /* 0x000fe20000000008 */
[----:B------:R-:W4:Y:S01]  /*0eb0*/  S2R R11, SR_CTAID.X ;  /* 0x00000000000b7919 */ /* 0x000f220000002500 */
[----:B------:R-:W-:-:S05]  /*0ec0*/  CS2R.32 R170, SR_CgaSize ;  /* 0x0000000000aa7805 */ /* 0x000fca0000008a00 */
[----:B------:R-:W-:-:S05]  /*0ed0*/  IMAD R170, R170, -0xa0, RZ ;  /* 0xffffff60aaaa7824 */ /* 0x000fca00078e02ff */
[----:B------:R-:W-:-:S14]  /*0ee0*/  R2UR UR8, R170 ;  /* 0x00000000aa0872ca */ /* 0x000fdc00000e0000 */
[----:B------:R-:W3:Y:S01]  /*0ef0*/  LDCU UR8, c[0x0][UR8+0x2b0] ;  /* 0x00005600080877ac */ /* 0x000ee20008000800 */
[----:B------:R-:W-:Y:S01]  /*0f00*/  UISETP.NE.AND UP2, UPT, UR10, 0x2, UPT ;  /* 0x000000020a00788c */ /* 0x000fe2000bf45270 */
[----:B------:R-:W2:Y:S01]  /*0f10*/  LDC R9, c[0x0][0xb24] ;  /* 0x0002c900ff097b82 */ /* 0x000ea20000000800 */
[----:B------:R-:W-:-:S05]  /*0f20*/  CS2R.32 R2, SR_CgaSize ;  /* 0x0000000000027805 */ /* 0x000fca0000008a00 */
[----:B------:R-:W-:-:S06]  /*0f30*/  IMAD R2, R2, -0xa0, RZ ;  /* 0xffffff6002027824 */ /* 0x000fcc00078e02ff */
[----:B------:R-:W3:Y:S08]  /*0f40*/  LDC R2, c[0x0][R2+0x2a0] ;  /* 0x0000a80002027b82 */ /* 0x000ef00000000800 */
[----:B------:R-:W3:Y:S01]  /*0f50*/  LDC R72, c[0x0][0xb24] ;  /* 0x0002c900ff487b82 */ /* 0x000ee20000000800 */
[----:B-1----:R-:W-:-:S07]  /*0f60*/  I2FP.F32.U32 R3, R20 ;  /* 0x0000001400037245 */ /* 0x002fce0000201000 */
[----:B------:R-:W1:Y:S01]  /*0f70*/  S2UR UR36, SR_CTAID.Z ;  /* 0x00000000002479c3 */ /* 0x000e620000002700 */
[----:B--2---:R-:W-:Y:S01]  /*0f80*/  ISETP.GE.AND P0, PT, R9, 0x1, PT ;  /* 0x000000010900780c */ /* 0x004fe20003f06270 */
[----:B----4-:R-:W-:Y:S01]  /*0f90*/  IMAD.MOV.U32 R21, RZ, RZ, R11 ;  /* 0x000000ffff157224 */ /* 0x010fe200078e000b */
[----:B------:R-:W-:Y:S01]  /*0fa0*/  I2FP.F32.U32 R4, R11 ;  /* 0x0000000b00047245 */ /* 0x000fe20000201000 */
[----:B------:R-:W-:Y:S01]  /*0fb0*/  FMUL R3, R3, UR6 ;  /* 0x0000000603037c20 */ /* 0x000fe20008400000 */
[----:B------:R-:W2:Y:S03]  /*0fc0*/  LDCU UR6, c[0x0][0xb30] ;  /* 0x00016600ff0677ac */ /* 0x000ea60008000800 */
[----:B---3--:R-:W-:Y:S01]  /*0fd0*/  FMUL R4, R4, UR8 ;  /* 0x0000000804047c20 */ /* 0x008fe20008400000 */
[----:B------:R-:W3:Y:S08]  /*0fe0*/  F2I.U32.TRUNC.NTZ R147, R3 ;  /* 0x0000000300937305 */ /* 0x000ef0000020f000 */
[----:B------:R-:W4:Y:S01]  /*0ff0*/  F2I.U32.TRUNC.NTZ R170, R4 ;  /* 0x0000000400aa7305 */ /* 0x000f22000020f000 */
[----:B--2---:R-:W-:Y:S01]  /*1000*/  UISETP.NE.AND UP3, UPT, UR6, 0x1, UPT ;  /* 0x000000010600788c */ /* 0x004fe2000bf65270 */
[----:B---3--:R-:W-:-:S05]  /*1010*/  IADD3 R147, PT, PT, -R147, RZ, RZ ;  /* 0x000000ff93937210 */ /* 0x008fca0007ffe1ff */
[----:B------:R-:W-:Y:S01]  /*1020*/  IMAD R147, R0, R147, R20 ;  /* 0x0000009300937224 */ /* 0x000fe200078e0214 */
[----:B------:R-:W-:Y:S01]  /*1030*/  PRMT R0, RZ, 0x7610, R0 ;  /* 0x00007610ff007816 */ /* 0x000fe20000000000 */
[----:B----4-:R-:W-:-:S04]  /*1040*/  IMAD.MOV R170, RZ, RZ, -R170 ;  /* 0x000000ffffaa7224 */ /* 0x010fc800078e0aaa */
[----:B------:R-:W-:Y:S01]  /*1050*/  IMAD R170, R2, R170, R11 ;  /* 0x000000aa02aa7224 */ /* 0x000fe200078e020b */
[----:B-1----:R-:W-:Y:S06]  /*1060*/  BRA.U UP4, `(.L_x_17) ;  /* 0x0000000104247547 */ /* 0x002fec000b800000 */
[----:B------:R-:W-:Y:S01]  /*1070*/  ISETP.NE.AND P1, PT, R147, RZ, PT ;  /* 0x000000ff9300720c */ /* 0x000fe20003f25270 */
[----:B------:R-:W-:Y:S01]  /*1080*/  IMAD.MOV.U32 R0, RZ, RZ, 0x3 ;  /* 0x00000003ff007424 */ /* 0x000fe200078e00ff */
[C---:B------:R-:W-:Y:S02]  /*1090*/  LOP3.LUT R3, R170.reuse, 0xfffffffe, RZ, 0xc0, !PT ;  /* 0xfffffffeaa037812 */ /* 0x040fe400078ec0ff */
[----:B------:R-:W-:Y:S02]  /*10a0*/  ISETP.LT.U32.OR P1, PT, R170, 0x2, !P1 ;  /* 0x00000002aa00780c */ /* 0x000fe40004f21470 */
[----:B------:R-:W-:Y:S02]  /*10b0*/  SHF.L.U32 R0, R0, R3, RZ ;  /* 0x0000000300007219 */ /* 0x000fe400000006ff */
[----:B------:R-:W-:Y:S02]  /*10c0*/  SEL R5, RZ, 0x1, !P1 ;  /* 0x00000001ff057807 */ /* 0x000fe40004800000 */
[----:B------:R-:W-:-:S05]  /*10d0*/  SEL R2, RZ, 0x2, !P1 ;  /* 0x00000002ff027807 */ /* 0x000fca0004800000 */
[----:B------:R-:W-:-:S05]  /*10e0*/  IMAD.IADD R2, R5, 0x1, R2 ;  /* 0x0000000105027824 */ /* 0x000fca00078e0202 */
[----:B------:R-:W-:Y:S02]  /*10f0*/  PRMT R8, R2, 0x7610, R8 ;  /* 0x0000761002087816 */ /* 0x000fe40000000008 */
.L_x_17:
[----:B------:R-:W-:Y:S05]  /*1100*/  @!P0 BRA `(.L_x_18) ;  /* 0x0000000000b88947 */ /* 0x000fea0003800000 */
[----:B------:R-:W1:Y:S01]  /*1110*/  LDC.64 R4, c[0x0][0xb18] ;  /* 0x0002c600ff047b82 */ /* 0x000e620000000a00 */
[----:B------:R-:W-:-:S07]  /*1120*/  ISETP.NE.AND P0, PT, R9, 0x1, PT ;  /* 0x000000010900780c */ /* 0x000fce0003f05270 */
[----:B------:R-:W2:Y:S08]  /*1130*/  LDC R14, c[0x0][0xb0c] ;  /* 0x0002c300ff0e7b82 */ /* 0x000eb00000000800 */
[----:B------:R-:W3:Y:S08]  /*1140*/  LDC R13, c[0x0][0x370] ;  /* 0x0000dc00ff0d7b82 */ /* 0x000ef00000000800 */
[----:B------:R-:W4:Y:S01]  /*1150*/  LDC R16, c[0x0][0x374] ;  /* 0x0000dd00ff107b82 */ /* 0x000f220000000800 */
[----:B-1----:R-:W-:-:S07]  /*1160*/  ISETP.NE.AND P1, PT, R4, 0x1, PT ;  /* 0x000000010400780c */ /* 0x002fce0003f25270 */
[----:B------:R-:W3:Y:S01]  /*1170*/  LDC.64 R6, c[0x0][0xb10] ;  /* 0x0002c400ff067b82 */ /* 0x000ee20000000a00 */
[----:B--2---:R-:W-:-:S07]  /*1180*/  ISETP.NE.AND P2, PT, R14, 0x1, PT ;  /* 0x000000010e00780c */ /* 0x004fce0003f45270 */
[----:B------:R-:W1:Y:S08]  /*1190*/  LDC R12, c[0x0][0xb20] ;  /* 0x0002c800ff0c7b82 */ /* 0x000e700000000800 */
[----:B------:R-:W2:Y:S01]  /*11a0*/  LDC.64 R2, c[0x0][0xb28] ;  /* 0x0002ca00ff027b82 */ /* 0x000ea20000000a00 */
[----:B----4-:R-:W-:-:S04]  /*11b0*/  IMAD.HI.U32 R15, R16, R5, RZ ;  /* 0x00000005100f7227 */ /* 0x010fc800078e00ff */
[----:B------:R-:W-:-:S04]  /*11c0*/  IMAD.HI.U32 R5, R20, R5, RZ ;  /* 0x0000000514057227 */ /* 0x000fc800078e00ff */
[----:B---3--:R-:W-:-:S04]  /*11d0*/  IMAD.HI.U32 R18, R13, R6, RZ ;  /* 0x000000060d127227 */ /* 0x008fc800078e00ff */
[C---:B------:R-:W-:Y:S01]  /*11e0*/  IMAD.HI.U32 R22, R11.reuse, R6, RZ ;  /* 0x000000060b167227 */ /* 0x040fe200078e00ff */
[-C--:B------:R-:W-:Y:S02]  /*11f0*/  @P2 SHF.R.U32.HI R13, RZ, R7.reuse, R18 ;  /* 0x00000007ff0d2219 */ /* 0x080fe40000011612 */
[-C--:B-1----:R-:W-:Y:S02]  /*1200*/  @P1 SHF.R.U32.HI R16, RZ, R12.reuse, R15 ;  /* 0x0000000cff101219 */ /* 0x082fe4000001160f */
[----:B------:R-:W-:Y:S02]  /*1210*/  SHF.R.U32.HI R5, RZ, R12, R5 ;  /* 0x0000000cff057219 */ /* 0x000fe40000011605 */
[----:B------:R-:W-:Y:S02]  /*1220*/  SHF.R.U32.HI R22, RZ, R7, R22 ;  /* 0x00000007ff167219 */ /* 0x000fe40000011616 */
[----:B------:R-:W-:Y:S01]  /*1230*/  SEL R5, R20, R5, !P1 ;  /* 0x0000000514057207 */ /* 0x000fe20004800000 */
[----:B--2---:R-:W-:Y:S01]  /*1240*/  IMAD.HI.U32 R18, R16, R2, RZ ;  /* 0x0000000210127227 */ /* 0x004fe200078e00ff */
[----:B------:R-:W-:-:S02]  /*1250*/  SEL R21, R11, R22, !P2 ;  /* 0x000000160b157207 */ /* 0x000fc40005000000 */
[----:B------:R-:W-:Y:S01]  /*1260*/  IADD3 R7, PT, PT, -R5, RZ, RZ ;  /* 0x000000ff05077210 */ /* 0x000fe20007ffe1ff */
[----:B------:R-:W-:Y:S01]  /*1270*/  IMAD.HI.U32 R6, R13, R2, RZ ;  /* 0x000000020d067227 */ /* 0x000fe200078e00ff */
[----:B------:R-:W-:-:S03]  /*1280*/  @P0 SHF.R.U32.HI R16, RZ, R3, R18 ;  /* 0x00000003ff100219 */ /* 0x000fc60000011612 */
[----:B------:R-:W-:Y:S01]  /*1290*/  IMAD R7, R4, R7, R20 ;  /* 0x0000000704077224 */ /* 0x000fe200078e0214 */
[----:B------:R-:W-:Y:S01]  /*12a0*/  @P0 SHF.R.U32.HI R13, RZ, R3, R6 ;  /* 0x00000003ff0d0219 */ /* 0x000fe20000011606 */
[----:B------:R-:W-:-:S04]  /*12b0*/  IMAD R16, R16, R9, RZ ;  /* 0x0000000910107224 */ /* 0x000fc800078e02ff */
[----:B------:R-:W-:Y:S01]  /*12c0*/  IMAD R6, R13, R9, RZ ;  /* 0x000000090d067224 */ /* 0x000fe200078e02ff */
[----:B------:R-:W-:-:S04]  /*12d0*/  ISETP.GE.AND P1, PT, R5, R16, PT ;  /* 0x000000100500720c */ /* 0x000fc80003f26270 */
[----:B------:R-:W-:Y:S01]  /*12e0*/  ISETP.GE.OR P1, PT, R21, R6, P1 ;  /* 0x000000061500720c */ /* 0x000fe20000f26670 */
[----:B------:R-:W-:-:S05]  /*12f0*/  IMAD.HI.U32 R6, R5, R2, RZ ;  /* 0x0000000205067227 */ /* 0x000fca00078e00ff */
[----:B------:R-:W-:-:S04]  /*1300*/  SHF.R.U32.HI R6, RZ, R3, R6 ;  /* 0x00000003ff067219 */ /* 0x000fc80000011606 */
[----:B------:R-:W-:-:S03]  /*1310*/  SEL R6, R5, R6, !P0 ;  /* 0x0000000605067207 */ /* 0x000fc60004000000 */
[----:B------:R-:W-:Y:S01]  /*1320*/  @!P1 IMAD.HI.U32 R12, R21, R2, RZ ;  /* 0x00000002150c9227 */ /* 0x000fe200078e00ff */
[----:B------:R-:W-:-:S04]  /*1330*/  IADD3 R2, PT, PT, -R6, RZ, RZ ;  /* 0x000000ff06027210 */ /* 0x000fc80007ffe1ff */
[----:B------:R-:W-:Y:S01]  /*1340*/  @!P1 SHF.R.U32.HI R12, RZ, R3, R12 ;  /* 0x00000003ff0c9219 */ /* 0x000fe2000001160c */
[----:B------:R-:W-:-:S03]  /*1350*/  IMAD R2, R9, R2, R5 ;  /* 0x0000000209027224 */ /* 0x000fc600078e0205 */
[----:B------:R-:W-:-:S05]  /*1360*/  @!P1 SEL R3, R21, R12, !P0 ;  /* 0x0000000c15039207 */ /* 0x000fca0004000000 */
[--C-:B------:R-:W-:Y:S02]  /*1370*/  @!P1 IMAD.IADD R6, R6, 0x1, -R3.reuse ;  /* 0x0000000106069824 */ /* 0x100fe400078e0a03 */
[----:B------:R-:W-:Y:S01]  /*1380*/  @!P1 IMAD R3, R2, R13, R3 ;  /* 0x0000000d02039224 */ /* 0x000fe200078e0203 */
[----:B------:R-:W-:Y:S01]  /*1390*/  IADD3 R2, PT, PT, -R21, RZ, RZ ;  /* 0x000000ff15027210 */ /* 0x000fe20007ffe1ff */
[----:B------:R-:W-:Y:S02]  /*13a0*/  @!P1 IMAD R5, R6, R9, R21 ;  /* 0x0000000906059224 */ /* 0x000fe400078e0215 */
[----:B------:R-:W-:Y:S02]  /*13b0*/  @!P1 IMAD.MOV.U32 R21, RZ, RZ, R3 ;  /* 0x000000ffff159224 */ /* 0x000fe400078e0003 */
[----:B------:R-:W-:Y:S02]  /*13c0*/  IMAD R2, R14, R2, R11 ;  /* 0x000000020e027224 */ /* 0x000fe400078e020b */
[----:B------:R-:W-:-:S02]  /*13d0*/  IMAD R20, R5, R4, R7 ;  /* 0x0000000405147224 */ /* 0x000fc400078e0207 */
[----:B------:R-:W-:Y:S02]  /*13e0*/  IMAD R21, R21, R14, R2 ;  /* 0x0000000e15157224 */ /* 0x000fe400078e0202 */
.L_x_18:
[----:B------:R-:W-:Y:S05]  /*13f0*/  BRA.U UP3, `(.L_x_19) ;  /* 0x0000000103407547 */ /* 0x000fea000b800000 */
[----:B------:R-:W1:Y:S08]  /*1400*/  LDC.64 R4, c[0x0][0xb10] ;  /* 0x0002c400ff047b82 */ /* 0x000e700000000a00 */
[----:B------:R-:W2:Y:S08]  /*1410*/  LDC.64 R2, c[0x0][0xb18] ;  /* 0x0002c600ff027b82 */ /* 0x000eb00000000a00 */
[----:B------:R-:W3:Y:S08]  /*1420*/  LDC R6, c[0x0][0xb20] ;  /* 0x0002c800ff067b82 */ /* 0x000ef00000000800 */
[----:B------:R-:W4:Y:S01]  /*1430*/  LDC R12, c[0x0][0xb0c] ;  /* 0x0002c300ff0c7b82 */ /* 0x000f220000000800 */
[----:B-1----:R-:W-:-:S05]  /*1440*/  IMAD.HI.U32 R4, R21, R4, RZ ;  /* 0x0000000415047227 */ /* 0x002fca00078e00ff */
[----:B------:R-:W-:Y:S01]  /*1450*/  SHF.R.U32.HI R4, RZ, R5, R4 ;  /* 0x00000005ff047219 */ /* 0x000fe20000011604 */
[----:B--2---:R-:W-:Y:S01]  /*1460*/  IMAD.HI.U32 R3, R20, R3, RZ ;  /* 0x0000000314037227 */ /* 0x004fe200078e00ff */
[----:B------:R-:W-:-:S04]  /*1470*/  ISETP.NE.AND P0, PT, R2, 0x1, PT ;  /* 0x000000010200780c */ /* 0x000fc80003f05270 */
[----:B---3--:R-:W-:-:S04]  /*1480*/  SHF.R.U32.HI R3, RZ, R6, R3 ;  /* 0x00000006ff037219 */ /* 0x008fc80000011603 */
[----:B------:R-:W-:Y:S02]  /*1490*/  SEL R3, R20, R3, !P0 ;  /* 0x0000000314037207 */ /* 0x000fe40004000000 */
[----:B----4-:R-:W-:-:S04]  /*14a0*/  ISETP.NE.AND P1, PT, R12, 0x1, PT ;  /* 0x000000010c00780c */ /* 0x010fc80003f25270 */
[----:B------:R-:W-:-:S05]  /*14b0*/  SEL R6, R21, R4, !P1 ;  /* 0x0000000415067207 */ /* 0x000fca0004800000 */
[----:B------:R-:W-:Y:S02]  /*14c0*/  IMAD.IADD R4, R3, 0x1, -R6 ;  /* 0x0000000103047824 */ /* 0x000fe400078e0a06 */
[----:B------:R-:W-:Y:S02]  /*14d0*/  IMAD.IADD R3, R6, 0x1, -R3 ;  /* 0x0000000106037824 */ /* 0x000fe400078e0a03 */
[----:B------:R-:W-:Y:S02]  /*14e0*/  IMAD R21, R4, R12, R21 ;  /* 0x0000000c04157224 */ /* 0x000fe400078e0215 */
[----:B------:R-:W-:Y:S02]  /*14f0*/  IMAD R20, R3, R2, R20 ;  /* 0x0000000203147224 */ /* 0x000fe400078e0214 */
.L_x_19:
[----:B------:R-:W-:Y:S05]  /*1500*/  BRA.U !UP1, `(.L_x_20) ;  /* 0x00000001090c7547 */ /* 0x000fea000b800000 */
[----:B------:R-:W-:Y:S01]  /*1510*/  UCGABAR_WAIT ;  /* 0x0000000000007dc7 */ /* 0x000fe20008000000 */
[----:B------:R-:W-:Y:S01]  /*1520*/  CCTL.IVALL ;  /* 0x00000000ff00798f */ /* 0x000fe20002000000 */
[----:B------:R-:W-:Y:S05]  /*1530*/  BRA `(.L_x_21) ;  /* 0x0000000000047947 */ /* 0x000fea0003800000 */
.L_x_20:
[----:B------:R-:W-:Y:S06]  /*1540*/  BAR.SYNC.DEFER_BLOCKING 0x0 ;  /* 0x0000000000007b1d */ /* 0x000fec0000010000 */
.L_x_21:
[----:B------:R-:W-:Y:S05]  /*1550*/  BRA.U UP2, `(.L_x_22) ;  /* 0x0000001102d87547 */ /* 0x000fea000b800000 */
[----:B------:R-:W1:Y:S01]  /*1560*/  LDCU UR15, c[0x0][0x38c] ;  /* 0x00007180ff0f77ac */ /* 0x000e620008000800 */
[----:B------:R-:W2:Y:S01]  /*1570*/  LDC R9, c[0x0][0x370] ;  /* 0x0000dc00ff097b82 */ /* 0x000ea20000000800 */
[C---:B------:R-:W-:Y:S01]  /*1580*/  IMAD.SHL.U32 R17, R11.reuse, 0x40, RZ ;  /* 0x000000400b117824 */ /* 0x040fe200078e00ff */
[----:B------:R-:W-:Y:S01]  /*1590*/  PLOP3.LUT P1, PT, PT, PT, UP5, 0x80, 0x8 ;  /* 0x000000000008781c */ /* 0x000fe20003f2f058 */
[----:B------:R-:W-:Y:S01]  /*15a0*/  UISETP.NE.AND UP1, UPT, UR10, URZ, UPT ;  /* 0x000000ff0a00728c */ /* 0x000fe2000bf25270 */
[----:B------:R-:W-:Y:S01]  /*15b0*/  ISETP.NE.AND P4, PT, R10, RZ, P5 ;  /* 0x000000ff0a00720c */ /* 0x000fe20002f85270 */
[----:B------:R-:W-:Y:S01]  /*15c0*/  IMAD.SHL.U32 R16, R11, 0x80, RZ ;  /* 0x000000800b107824 */ /* 0x000fe200078e00ff */
[----:B------:R-:W-:Y:S01]  /*15d0*/  PLOP3.LUT P1, PT, P1, PT, PT, 0x8, 0x80 ;  /* 0x000000000080781c */ /* 0x000fe20000f2e170 */
[----:B------:R-:W-:Y:S01]  /*15e0*/  IMAD.MOV.U32 R15, RZ, RZ, 0x1 ;  /* 0x00000001ff0f7424 */ /* 0x000fe200078e00ff */
[----:B------:R-:W3:Y:S01]  /*15f0*/  LDC R0, c[0x0][0x374] ;  /* 0x0000dd00ff007b82 */ /* 0x000ee20000000800 */
[----:B------:R-:W-:Y:S01]  /*1600*/  IMAD.MOV.U32 R14, RZ, RZ, RZ ;  /* 0x000000ffff0e7224 */ /* 0x000fe200078e00ff */
[----:B------:R-:W-:Y:S01]  /*1610*/  CS2R R12, SRZ ;  /* 0x00000000000c7805 */ /* 0x000fe2000001ff00 */
[----:B------:R-:W-:Y:S01]  /*1620*/  IMAD.MOV.U32 R10, RZ, RZ, 0x1 ;  /* 0x00000001ff0a7424 */ /* 0x000fe200078e00ff */
[----:B------:R-:W-:Y:S01]  /*1630*/  LOP3.LUT R17, R17, 0x40, RZ, 0xc0, !PT ;  /* 0x0000004011117812 */ /* 0x000fe200078ec0ff */
[----:B------:R-:W4:Y:S01]  /*1640*/  LDCU.64 UR24, c[0x0][0x348] ;  /* 0x00006900ff1877ac */ /* 0x000f220008000a00 */
[----:B-1----:R-:W-:-:S02]  /*1650*/  UIADD3 UR4, UPT, UPT, UR15, 0x7f, URZ ;  /* 0x0000007f0f047890 */ /* 0x002fc4000fffe0ff */
[----:B------:R-:W-:Y:S02]  /*1660*/  USEL UR7, UR7, 0x2, UP1 ;  /* 0x0000000207077887 */ /* 0x000fe40008800000 */
[----:B------:R-:W-:Y:S01]  /*1670*/  USHF.R.S32.HI UR22, URZ, 0x1f, UR4 ;  /* 0x0000001fff167899 */ /* 0x000fe20008011404 */
[----:B------:R-:W-:-:S03]  /*1680*/  UMOV UR13, URZ ;  /* 0x000000ff000d7c82 */ /* 0x000fc60008000000 */
[----:B------:R-:W-:Y:S02]  /*1690*/  ULEA.HI UR22, UR22, UR4, URZ, 0x7 ;  /* 0x0000000416167291 */ /* 0x000fe4000f8f38ff */
[----:B------:R-:W-:Y:S02]  /*16a0*/  UIADD3 UR4, UPT, UPT, UR15, -0x1, URZ ;  /* 0xffffffff0f047890 */ /* 0x000fe4000fffe0ff */
[----:B------:R-:W-:Y:S02]  /*16b0*/  USHF.R.S32.HI UR22, URZ, 0x7, UR22 ;  /* 0x00000007ff167899 */ /* 0x000fe40008011416 */
[----:B------:R-:W-:Y:S02]  /*16c0*/  UISETP.GE.U32.AND UP2, UPT, UR4, -0xff, UPT ;  /* 0xffffff010400788c */ /* 0x000fe4000bf46070 */
[----:B------:R-:W-:Y:S02]  /*16d0*/  UISETP.LT.U32.AND UP0, UPT, UR22, 0x5, UPT ;  /* 0x000000051600788c */ /* 0x000fe4000bf01070 */
[----:B------:R-:W-:-:S02]  /*16e0*/  UIADD3 UR15, UPT, UPT, UR15, 0xfe, URZ ;  /* 0x000000fe0f0f7890 */ /* 0x000fc4000fffe0ff */
[----:B------:R-:W-:-:S04]  /*16f0*/  USEL UR21, UR22, 0x5, UP0 ;  /* 0x0000000516157887 */ /* 0x000fc80008000000 */
[----:B------:R-:W-:Y:S02]  /*1700*/  UIADD3 UR6, UPT, UPT, UR21, -0x1, URZ ;  /* 0xffffffff15067890 */ /* 0x000fe4000fffe0ff */
[----:B------:R-:W-:Y:S02]  /*1710*/  @UP2 UIADD3 UR6, UPT, UPT, UR21, URZ, URZ ;  /* 0x000000ff15062290 */ /* 0x000fe4000fffe0ff */
[----:B------:R-:W-:Y:S02]  /*1720*/  UIADD3 UR14, UPT, UPT, UR22, -UR21, URZ ;  /* 0x80000015160e7290 */ /* 0x000fe4000fffe0ff */
[----:B------:R-:W-:Y:S02]  /*1730*/  UIADD3 UR5, UPT, UPT, UR6, 0x1, URZ ;  /* 0x0000000106057890 */ /* 0x000fe4000fffe0ff */
[----:B--2-4-:R-:W-:-:S12]  /*1740*/  UIADD3 UR6, UPT, UPT, -UR6, URZ, URZ ;  /* 0x000000ff06067290 */ /* 0x014fd8000fffe1ff */
.L_x_42:
[----:B------:R-:W-:Y:S01]  /*1750*/  UISETP.NE.AND UP0, UPT, UR37, URZ, UPT ;  /* 0x000000ff2500728c */ /* 0x000fe2000bf05270 */
[----:B------:R-:W1:Y:S08]  /*1760*/  S2UR UR37, SR_CgaCtaId ;  /* 0x00000000002579c3 */ /* 0x000e700000008800 */
[----:B------:R-:W-:Y:S05]  /*1770*/  BRA.U UP0, `(.L_x_23) ;  /* 0x0000000100347547 */ /* 0x000fea000b800000 */
[----:B------:R-:W2:Y:S01]  /*1780*/  S2R R2, SR_CgaCtaId ;  /* 0x0000000000027919 */ /* 0x000ea20000008800 */
[----:B------:R-:W-:-:S04]  /*1790*/  MOV R3, 0x400 ;  /* 0x0000040000037802 */ /* 0x000fc80000000f00 */
[----:B--2---:R-:W-:Y:S02]  /*17a0*/  LEA R3, R2, R3, 0x18 ;  /* 0x0000000302037211 */ /* 0x004fe400078ec0ff */
[----:B------:R-:W-:-:S03]  /*17b0*/  SHF.L.U32 R2, R10, 0x1f, RZ ;  /* 0x0000001f0a027819 */ /* 0x000fc600000006ff */
[----:B------:R-:W-:-:S04]  /*17c0*/  IMAD R3, R12, 0x8, R3 ;  /* 0x000000080c037824 */ /* 0x000fc800078e0203 */
[----:B------:R-:W2:Y:S02]  /*17d0*/  SYNCS.PHASECHK.TRANS64.TRYWAIT P0, [R3+URZ+0xf0], R2 ;  /* 0x0000f002030075a7 */ /* 0x000ea400080011ff */
[----:B--2---:R-:W-:Y:S05]  /*17e0*/  @!P0 BRA `(.L_x_24) ;  /* 0x0000007000a08947 */ /* 0x004fea0003800000 */
.L_x_125:
[----:B------:R-:W-:Y:S01]  /*17f0*/  VIADD R12, R12, 0x1 ;  /* 0x000000010c0c7836 */ /* 0x000fe20000000000 */
[----:B------:R2:W-:Y:S04]  /*1800*/  SYNCS.ARRIVE.TRANS64.A1T0 RZ, [R3+URZ+0xe0], RZ ;  /* 0x0000e0ff03ff79a7 */ /* 0x0005e800081000ff */
[----:B------:R-:W-:-:S04]  /*1810*/  ISETP.NE.AND P0, PT, R12, 0x2, PT ;  /* 0x000000020c00780c */ /* 0x000fc80003f05270 */
[----:B------:R-:W-:Y:S02]  /*1820*/  SEL R12, R12, RZ, P0 ;  /* 0x000000ff0c0c7207 */ /* 0x000fe40000000000 */
[----:B--2---:R-:W-:-:S04]  /*1830*/  SEL R3, RZ, 0x1, P0 ;  /* 0x00000001ff037807 */ /* 0x004fc80000000000 */
[----:B------:R-:W-:-:S07]  /*1840*/  LOP3.LUT R10, R10, R3, RZ, 0x3c, !PT ;  /* 0x000000030a0a7212 */ /* 0x000fce00078e3cff */
.L_x_23:
[----:B------:R-:W-:Y:S01]  /*1850*/  UMOV UR4, 0x400 ;  /* 0x0000040000047882 */ /* 0x000fe20000000000 */
[----:B------:R-:W-:Y:S01]  /*1860*/  LEA.HI R3, R21, R21, RZ, 0x1 ;  /* 0x0000001515037211 */ /* 0x000fe200078f08ff */
[----:B-1----:R-:W-:Y:S01]  /*1870*/  ULEA UR4, UR37, UR4, 0x18 ;  /* 0x0000000425047291 */ /* 0x002fe2000f8ec0ff */
[----:B------:R-:W-:Y:S01]  /*1880*/  SHF.L.U32 R2, R15, 0x1f, RZ ;  /* 0x0000001f0f027819 */ /* 0x000fe200000006ff */
[----:B------:R-:W-:Y:S01]  /*1890*/  UISETP.GE.U32.AND UP0, UPT, UR15, 0xff, UPT ;  /* 0x000000ff0f00788c */ /* 0x000fe2000bf06070 */
[----:B------:R-:W-:Y:S01]  /*18a0*/  R2UR UR35, R16 ;  /* 0x00000000102372ca */ /* 0x000fe200000e0000 */
[----:B------:R-:W-:Y:S01]  /*18b0*/  ULEA UR8, UR13, UR4, 0x3 ;  /* 0x000000040d087291 */ /* 0x000fe2000f8e18ff */
[----:B------:R-:W-:Y:S01]  /*18c0*/  IMAD.SHL.U32 R3, R3, 0x80, RZ ;  /* 0x0000008003037824 */ /* 0x000fe200078e00ff */
[----:B------:R-:W-:Y:S01]  /*18d0*/  R2UR UR11, R17 ;  /* 0x00000000110b72ca */ /* 0x000fe200000e0000 */
[----:B------:R-:W-:-:S03]  /*18e0*/  UMOV UR23, URZ ;  /* 0x000000ff00177c82 */ /* 0x000fc60008000000 */
[----:B------:R-:W-:-:S03]  /*18f0*/  LOP3.LUT R3, R3, 0xffffff00, RZ, 0xc0, !PT ;  /* 0xffffff0003037812 */ /* 0x000fc600078ec0ff */
[----:B------:R1:W2:Y:S01]  /*1900*/  SYNCS.PHASECHK.TRANS64.TRYWAIT P0, [UR8+0x28], R2 ;  /* 0x00002802ff0075a7 */ /* 0x0002a20008001108 */
[----:B------:R-:W-:Y:S02]  /*1910*/  R2UR UR9, R3 ;  /* 0x00000000030972ca */ /* 0x000fe400000e0000 */
[----:B------:R-:W-:-:S11]  /*1920*/  R2UR UR8, R20 ;  /* 0x00000000140872ca */ /* 0x000fd600000e0000 */
[----:B------:R-:W-:Y:S02]  /*1930*/  ULOP3.LUT UR35, UR9, 0x80, UR35, 0xf8, !UPT ;  /* 0x0000008009237892 */ /* 0x000fe4000f8ef823 */
[----:B------:R-:W-:Y:S01]  /*1940*/  ULEA UR11, UR8, UR11, 0x7 ;  /* 0x0000000b080b7291 */ /* 0x000fe2000f8e38ff */
[----:B------:R-:W-:Y:S11]  /*1950*/  BRA.U !UP0, `(.L_x_25) ;  /* 0x0000000108c07547 */ /* 0x000ff6000b800000 */
[----:B------:R-:W-:Y:S01]  /*1960*/  UMOV UR16, UR6 ;  /* 0x0000000600107c82 */ /* 0x000fe20008000000 */
[----:B------:R-:W-:Y:S01]  /*1970*/  UMOV UR17, UR13 ;  /* 0x0000000d00117c82 */ /* 0x000fe20008000000 */
[----:B------:R-:W-:-:S05]  /*1980*/  UMOV UR34, URZ ;  /* 0x000000ff00227c82 */ /* 0x000fca0008000000 */
.L_x_31:
[----:B------:R-:W-:Y:S01]  /*1990*/  ULEA UR33, UR17, UR4, 0x3 ;  /* 0x0000000411217291 */ /* 0x000fe2000f8e18ff */
[----:B------:R-:W-:Y:S01]  /*19a0*/  @P5 MOV R3, 0xc000 ;  /* 0x0000c00000035802 */ /* 0x000fe20000000f00 */
[----:B-12-4-:R-:W-:Y:S10]  /*19b0*/  @P0 BRA `(.L_x_26) ;  /* 0x00000000000c0947 */ /* 0x016ff40003800000 */
[----:B------:R-:W-:-:S04]  /*19c0*/  SHF.L.U32 R5, R15, 0x1f, RZ ;  /* 0x0000001f0f057819 */ /* 0x000fc800000006ff */
[----:B------:R-:W2:Y:S02]  /*19d0*/  SYNCS.PHASECHK.TRANS64.TRYWAIT P0, [UR33+0x28], R5 ;  /* 0x00002805ff0075a7 */ /* 0x000ea40008001121 */
[----:B--2---:R-:W-:Y:S05]  /*19e0*/  @!P0 BRA `(.L_x_27) ;  /* 0x0000007000348947 */ /* 0x004fea0003800000 */
.L_x_26:
[----:B------:R2:W-:Y:S01]  /*19f0*/  @P5 SYNCS.ARRIVE.TRANS64 RZ, [UR33], R3 ;  /* 0x00000003ffff59a7 */ /* 0x0005e20008000021 */
[----:B------:R-:W-:Y:S02]  /*1a00*/  ULOP3.LUT UR8, UR7, 0x2, URZ, 0xfc, !UPT ;  /* 0x0000000207087892 */ /* 0x000fe4000f8efcff */
[----:B------:R-:W-:Y:S02]  /*1a10*/  UIADD3 UR16, UPT, UPT, UR16, 0x1, URZ ;  /* 0x0000000110107890 */ /* 0x000fe4000fffe0ff */
[----:B------:R-:W-:Y:S02]  /*1a20*/  UISETP.NE.AND UP0, UPT, UR8, 0x2, UPT ;  /* 0x000000020800788c */ /* 0x000fe4000bf05270 */
[----:B------:R-:W-:-:S07]  /*1a30*/  UISETP.NE.AND UP2, UPT, UR16, 0x1, UPT ;  /* 0x000000011000788c */ /* 0x000fce000bf45270 */
[----:B------:R-:W-:Y:S05]  /*1a40*/  BRA.U UP0, `(.L_x_28) ;  /* 0x0000000100047547 */ /* 0x000fea000b800000 */
[----:B------:R-:W-:Y:S05]  /*1a50*/  BPT.TRAP 0x1 ;  /* 0x000000040000795c */ /* 0x000fea0000300000 */
.L_x_28:
[----:B------:R-:W-:Y:S04]  /*1a60*/  BSSY.RECONVERGENT B0, `(.L_x_29) ;  /* 0x0000003000007945 */ /* 0x000fe80003800200 */
[----:B------:R-:W-:Y:S05]  /*1a70*/  @!P4 BRA `(.L_x_30) ;  /* 0x000000000004c947 */ /* 0x000fea0003800000 */
[----:B------:R-:W-:Y:S05]  /*1a80*/  BPT.TRAP 0x1 ;  /* 0x000000040000795c */ /* 0x000fea0000300000 */
.L_x_30:
[----:B------:R-:W-:Y:S05]  /*1a90*/  BSYNC.RECONVERGENT B0 ;  /* 0x0000000000007941 */ /* 0x000fea0003800200 */
.L_x_29:
[----:B------:R-:W-:Y:S02]  /*1aa0*/  UIADD3 UR13, UPT, UPT, UR17, 0x1, URZ ;  /* 0x00000001110d7890 */ /* 0x000fe4000fffe0ff */
[----:B------:R-:W-:Y:S02]  /*1ab0*/  ULEA UR32, UR17, UR4, 0xe ;  /* 0x0000000411207291 */ /* 0x000fe4000f8e70ff */
[----:B------:R-:W-:Y:S02]  /*1ac0*/  UISETP.NE.AND UP0, UPT, UR13, 0x5, UPT ;  /* 0x000000050d00788c */ /* 0x000fe4000bf05270 */
[----:B------:R-:W-:Y:S02]  /*1ad0*/  UIADD3 UR28, UP1, UPT, UR24, 0x80, URZ ;  /* 0x00000080181c7890 */ /* 0x000fe4000ff3e0ff */
[----:B------:R-:W-:Y:S02]  /*1ae0*/  USEL UR9, URZ, 0x1, UP0 ;  /* 0x00000001ff097887 */ /* 0x000fe40008000000 */
[----:B------:R-:W-:-:S02]  /*1af0*/  USEL UR13, UR13, URZ, UP0 ;  /* 0x000000ff0d0d7287 */ /* 0x000fc40008000000 */
[----:B------:R-:W-:Y:S02]  /*1b00*/  UIADD3 UR26, UP0, UPT, UR24, 0x180, URZ ;  /* 0x00000180181a7890 */ /* 0x000fe4000ff1e0ff */
[----:B------:R-:W-:Y:S01]  /*1b10*/  ULEA UR8, UR13, UR4, 0x3 ;  /* 0x000000040d087291 */ /* 0x000fe2000f8e18ff */
[----:B------:R-:W-:Y:S01]  /*1b20*/  LOP3.LUT R15, R15, UR9, RZ, 0x3c, !PT ;  /* 0x000000090f0f7c12 */ /* 0x000fe2000f8e3cff */
[----:B------:R-:W-:Y:S02]  /*1b30*/  ULOP3.LUT UR33, UR33, 0xfefffff8, URZ, 0xc0, !UPT ;  /* 0xfefffff821217892 */ /* 0x000fe4000f8ec0ff */
[----:B------:R-:W-:Y:S01]  /*1b40*/  UIADD3.X UR29, UPT, UPT, URZ, UR25, URZ, UP1, !UPT ;  /* 0x00000019ff1d7290 */ /* 0x000fe20008ffe4ff */
[----:B-1----:R-:W-:Y:S01]  /*1b50*/  SHF.L.U32 R2, R15, 0x1f, RZ ;  /* 0x0000001f0f027819 */ /* 0x002fe200000006ff */
[----:B------:R-:W-:Y:S02]  /*1b60*/  UIADD3 UR32, UPT, UPT, UR32, 0x8400, URZ ;  /* 0x0000840020207890 */ /* 0x000fe4000fffe0ff */
[----:B------:R-:W-:Y:S01]  /*1b70*/  UIADD3.X UR27, UPT, UPT, URZ, UR25, URZ, UP0, !UPT ;  /* 0x00000019ff1b7290 */ /* 0x000fe200087fe4ff */
[----:B------:R4:W1:Y:S01]  /*1b80*/  SYNCS.PHASECHK.TRANS64.TRYWAIT P0, [UR8+0x28], R2 ;  /* 0x00002802ff0075a7 */ /* 0x0008620008001108 */
[----:B------:R-:W-:Y:S01]  /*1b90*/  ULEA UR8, UR17, UR4, 0xd ;  /* 0x0000000411087291 */ /* 0x000fe2000f8e68ff */
[----:B------:R-:W-:Y:S01]  /*1ba0*/  UMOV UR18, 0x0 ;  /* 0x0000000000127882 */ /* 0x000fe20000000000 */
[----:B------:R-:W-:-:S02]  /*1bb0*/  UMOV UR19, 0x10000000 ;  /* 0x1000000000137882 */ /* 0x000fc40000000000 */
[----:B------:R-:W-:Y:S01]  /*1bc0*/  UIADD3 UR8, UPT, UPT, UR8, 0x1c400, URZ ;  /* 0x0001c40008087890 */ /* 0x000fe2000fffe0ff */
[----:B------:R2:W-:Y:S01]  /*1bd0*/  UTMALDG.3D.2CTA [UR32], [UR28], desc[UR18] ;  /* 0x000012201c0075b4 */ /* 0x0005e20008211000 */
[----:B------:R-:W-:Y:S01]  /*1be0*/  UMOV UR10, UR34 ;  /* 0x00000022000a7c82 */ /* 0x000fe20008000000 */
[----:B------:R-:W-:Y:S01]  /*1bf0*/  UMOV UR12, UR36 ;  /* 0x00000024000c7c82 */ /* 0x000fe20008000000 */
[----:B------:R-:W-:Y:S01]  /*1c00*/  UMOV UR9, UR33 ;  /* 0x0000002100097c82 */ /* 0x000fe20008000000 */
[----:B------:R-:W-:Y:S01]  /*1c10*/  UMOV UR23, UR5 ;  /* 0x0000000500177c82 */ /* 0x000fe20008000000 */
[----:B------:R-:W-:-:S03]  /*1c20*/  UMOV UR17, UR13 ;  /* 0x0000000d00117c82 */ /* 0x000fc60008000000 */
[----:B------:R4:W-:Y:S01]  /*1c30*/  UTMALDG.3D.2CTA [UR8], [UR26], desc[UR18] ;  /* 0x000012081a0075b4 */ /* 0x0009e20008211000 */
[----:B--2---:R-:W-:Y:S01]  /*1c40*/  UIADD3 UR34, UPT, UPT, UR34, 0x80, URZ ;  /* 0x0000008022227890 */ /* 0x004fe2000fffe0ff */
[----:B------:R-:W-:Y:S11]  /*1c50*/  BRA.U UP2, `(.L_x_31) ;  /* 0xfffffffd024c7547 */ /* 0x000ff6000b83ffff */
.L_x_25:
[----:B----4-:R-:W-:Y:S01]  /*1c60*/  ULEA UR8, UR13, UR4, 0x3 ;  /* 0x000000040d087291 */ /* 0x010fe2000f8e18ff */
[----:B-1----:R-:W-:Y:S01]  /*1c70*/  SHF.L.U32 R2, R15, 0x1f, RZ ;  /* 0x0000001f0f027819 */ /* 0x002fe200000006ff */
[----:B------:R-:W-:Y:S01]  /*1c80*/  @!P1 SYNCS.ARRIVE.TRANS64.A1T0 RZ, [UR4+0x78], RZ ;  /* 0x000078ffffff99a7 */ /* 0x000fe20008100004 */
[----:B------:R-:W-:-:S06]  /*1c90*/  UISETP.GT.AND UP0, UPT, UR22, UR21, UPT ;  /* 0x000000151600728c */ /* 0x000fcc000bf04270 */
[----:B--2---:R1:W2:Y:S03]  /*1ca0*/  SYNCS.PHASECHK.TRANS64.TRYWAIT P0, [UR8+0x28], R2 ;  /* 0x00002802ff0075a7 */ /* 0x0042a60008001108 */
[----:B------:R-:W-:Y:S05]  /*1cb0*/  BRA.U !UP0, `(.L_x_32) ;  /* 0x0000000108c07547 */ /* 0x000fea000b800000 */
[----:B------:R-:W-:Y:S01]  /*1cc0*/  UIADD3 UR26, UPT, UPT, UR14, UR23, URZ ;  /* 0x000000170e1a7290 */ /* 0x000fe2000fffe0ff */
[----:B------:R-:W-:-:S11]  /*1cd0*/  UMOV UR27, UR13 ;  /* 0x0000000d001b7c82 */ /* 0x000fd60008000000 */
.L_x_38:
[----:B------:R-:W-:Y:S01]  /*1ce0*/  ULEA UR17, UR27, UR4, 0x3 ;  /* 0x000000041b117291 */ /* 0x000fe2000f8e18ff */
[----:B--2---:R-:W-:Y:S01]  /*1cf0*/  @P5 MOV R3, 0xc000 ;  /* 0x0000c00000035802 */ /* 0x004fe20000000f00 */
[----:B-12---:R-:W-:Y:S10]  /*1d00*/  @P0 BRA `(.L_x_33) ;  /* 0x00000000000c0947 */ /* 0x006ff40003800000 */
[----:B------:R-:W-:-:S04]  /*1d10*/  SHF.L.U32 R5, R15, 0x1f, RZ ;  /* 0x0000001f0f057819 */ /* 0x000fc800000006ff */
[----:B------:R-:W2:Y:S02]  /*1d20*/  SYNCS.PHASECHK.TRANS64.TRYWAIT P0, [UR17+0x28], R5 ;  /* 0x00002805ff0075a7 */ /* 0x000ea40008001111 */
[----:B--2---:R-:W-:Y:S05]  /*1d30*/  @!P0 BRA `(.L_x_34) ;  /* 0x0000006c00788947 */ /* 0x004fea0003800000 */
.L_x_33:
[----:B------:R2:W-:Y:S01]  /*1d40*/  @P5 SYNCS.ARRIVE.TRANS64 RZ, [UR17], R3 ;  /* 0x00000003ffff59a7 */ /* 0x0005e20008000011 */
[----:B------:R-:W-:-:S04]  /*1d50*/  ULOP3.LUT UR8, UR7, 0x2, URZ, 0xfc, !UPT ;  /* 0x0000000207087892 */ /* 0x000fc8000f8efcff */
[----:B------:R-:W-:-:S09]  /*1d60*/  UISETP.NE.AND UP0, UPT, UR8, 0x2, UPT ;  /* 0x000000020800788c */ /* 0x000fd2000bf05270 */
[----:B------:R-:W-:Y:S05]  /*1d70*/  BRA.U UP0, `(.L_x_35) ;  /* 0x0000000100047547 */ /* 0x000fea000b800000 */
[----:B------:R-:W-:Y:S05]  /*1d80*/  BPT.TRAP 0x1 ;  /* 0x000000040000795c */ /* 0x000fea0000300000 */
.L_x_35:
[----:B------:R-:W-:Y:S04]  /*1d90*/  BSSY.RECONVERGENT B0, `(.L_x_36) ;  /* 0x0000003000007945 */ /* 0x000fe80003800200 */
[----:B------:R-:W-:Y:S05]  /*1da0*/  @!P4 BRA `(.L_x_37) ;  /* 0x000000000004c947 */ /* 0x000fea0003800000 */
[----:B------:R-:W-:Y:S05]  /*1db0*/  BPT.TRAP 0x1 ;  /* 0x000000040000795c */ /* 0x000fea0000300000 */
.L_x_37:
[----:B------:R-:W-:Y:S05]  /*1dc0*/  BSYNC.RECONVERGENT B0 ;  /* 0x0000000000007941 */ /* 0x000fea0003800200 */
.L_x_36:
        /* <DEDUP_REMOVED lines=9> */
[----:B------:R-:W-:Y:S02]  /*1e60*/  USHF.L.U32 UR18, UR23, 0x7, URZ ;  /* 0x0000000717127899 */ /* 0x000fe400080006ff */
[----:B------:R-:W-:Y:S01]  /*1e70*/  ULOP3.LUT UR17, UR17, 0xfefffff8, URZ, 0xc0, !UPT ;  /* 0xfefffff811117892 */ /* 0x000fe2000f8ec0ff */
[----:B-1----:R-:W-:Y:S01]  /*1e80*/  SHF.L.U32 R2, R15, 0x1f, RZ ;  /* 0x0000001f0f027819 */ /* 0x002fe200000006ff */
[----:B------:R-:W-:Y:S02]  /*1e90*/  UIADD3 UR16, UPT, UPT, UR16, 0x8400, URZ ;  /* 0x0000840010107890 */ /* 0x000fe4000fffe0ff */
[----:B------:R-:W-:Y:S01]  /*1ea0*/  UIADD3.X UR33, UPT, UPT, URZ, UR25, URZ, UP1, !UPT ;  /* 0x00000019ff217290 */ /* 0x000fe20008ffe4ff */
[----:B------:R4:W1:Y:S01]  /*1eb0*/  SYNCS.PHASECHK.TRANS64.TRYWAIT P0, [UR8+0x28], R2 ;  /* 0x00002802ff0075a7 */ /* 0x0008620008001108 */
[----:B------:R-:W-:-:S02]  /*1ec0*/  ULEA UR8, UR27, UR4, 0xd ;  /* 0x000000041b087291 */ /* 0x000fc4000f8e68ff */
[----:B------:R-:W-:Y:S02]  /*1ed0*/  UIADD3.X UR31, UPT, UPT, URZ, UR25, URZ, UP0, !UPT ;  /* 0x00000019ff1f7290 */ /* 0x000fe400087fe4ff */
[----:B------:R-:W-:Y:S01]  /*1ee0*/  UIADD3 UR8, UPT, UPT, UR8, 0x1c400, URZ ;  /* 0x0001c40008087890 */ /* 0x000fe2000fffe0ff */
[----:B------:R-:W-:Y:S01]  /*1ef0*/  UMOV UR28, 0x0 ;  /* 0x00000000001c7882 */ /* 0x000fe20000000000 */
[----:B------:R-:W-:Y:S01]  /*1f00*/  UMOV UR29, 0x10000000 ;  /* 0x10000000001d7882 */ /* 0x000fe20000000000 */
[----:B------:R-:W-:Y:S01]  /*1f10*/  UMOV UR19, UR35 ;  /* 0x0000002300137c82 */ /* 0x000fe20008000000 */
[----:B------:R-:W-:Y:S01]  /*1f20*/  UMOV UR20, UR36 ;  /* 0x0000002400147c82 */ /* 0x000fe20008000000 */
[----:B------:R-:W-:Y:S01]  /*1f30*/  UMOV UR12, UR36 ;  /* 0x00000024000c7c82 */ /* 0x000fe20008000000 */
[----:B------:R-:W-:Y:S01]  /*1f40*/  UMOV UR9, UR17 ;  /* 0x0000001100097c82 */ /* 0x000fe20008000000 */
[----:B------:R-:W-:Y:S01]  /*1f50*/  UMOV UR10, UR18 ;  /* 0x00000012000a7c82 */ /* 0x000fe20008000000 */
[----:B------:R4:W-:Y:S01]  /*1f60*/  UTMALDG.3D.2CTA [UR16], [UR32], desc[UR28] ;  /* 0x00001c10200075b4 */ /* 0x0009e20008211000 */
[----:B------:R-:W-:Y:S01]  /*1f70*/  UIADD3 UR23, UPT, UPT, UR23, 0x1, URZ ;  /* 0x0000000117177890 */ /* 0x000fe2000fffe0ff */
[----:B------:R-:W-:-:S03]  /*1f80*/  UMOV UR27, UR13 ;  /* 0x0000000d001b7c82 */ /* 0x000fc60008000000 */
[----:B------:R-:W-:Y:S01]  /*1f90*/  UISETP.NE.AND UP0, UPT, UR23, UR26, UPT ;  /* 0x0000001a1700728c */ /* 0x000fe2000bf05270 */
[----:B------:R4:W-:Y:S08]  /*1fa0*/  UTMALDG.3D.2CTA [UR8], [UR30], desc[UR28] ;  /* 0x00001c081e0075b4 */ /* 0x0009f00008211000 */
[----:B----4-:R-:W-:Y:S05]  /*1fb0*/  BRA.U UP0, `(.L_x_38) ;  /* 0xfffffffd00487547 */ /* 0x010fea000b83ffff */
.L_x_32:
[C---:B-1----:R-:W-:Y:S01]  /*1fc0*/  LEA R2, R14.reuse, UR4, 0x3 ;  /* 0x000000040e027c11 */ /* 0x042fe2000f8e18ff */
[----:B------:R-:W-:Y:S01]  /*1fd0*/  NOP ;  /* 0x0000000000007918 */ /* 0x000fe20000000000 */
[----:B--2---:R-:W-:Y:S02]  /*1fe0*/  SHF.L.U32 R3, R13, 0x1f, RZ ;  /* 0x0000001f0d037819 */ /* 0x004fe400000006ff */
[----:B------:R-:W-:Y:S02]  /*1ff0*/  LEA R4, R14, UR4, 0x4 ;  /* 0x000000040e047c11 */ /* 0x000fe4000f8e20ff */
[----:B------:R-:W1:Y:S02]  /*2000*/  SYNCS.PHASECHK.TRANS64.TRYWAIT P0, [R2+URZ+0x80], R3 ;  /* 0x00008003020075a7 */ /* 0x000e6400080011ff */
[----:B-1----:R-:W-:Y:S05]  /*2010*/  @!P0 BRA `(.L_x_39) ;  /* 0x0000006800d88947 */ /* 0x002fea0003800000 */
.L_x_128:
[----:B------:R-:W2:Y:S01]  /*2020*/  LDS.128 R4, [R4+0x110] ;  /* 0x0001100004047984 */ /* 0x000ea20000000c00 */
[----:B------:R-:W-:Y:S01]  /*2030*/  ISETP.GE.AND P0, PT, R72, 0x1, PT ;  /* 0x000000014800780c */ /* 0x000fe20003f06270 */
[----:B-1----:R-:W-:Y:S01]  /*2040*/  VIADD R2, R2, 0x90 ;  /* 0x0000009002027836 */ /* 0x002fe20000000000 */
[----:B------:R-:W-:Y:S01]  /*2050*/  @!PT LDS RZ, [RZ] ;  /* 0x00000000fffff984 */ /* 0x000fe20000000800 */
[----:B------:R-:W-:Y:S01]  /*2060*/  @!PT LDS RZ, [RZ] ;  /* 0x00000000fffff984 */ /* 0x000fe20000000800 */
[----:B------:R-:W-:Y:S01]  /*2070*/  @!PT LDS RZ, [RZ] ;  /* 0x00000000fffff984 */ /* 0x000fe20000000800 */
[----:B------:R-:W-:Y:S01]  /*2080*/  @!PT LDS RZ, [RZ] ;  /* 0x00000000fffff984 */ /* 0x000fe20000000800 */
[----:B------:R1:W-:Y:S06]  /*2090*/  MEMBAR.ALL.CTA ;  /* 0x0000000000007992 */ /* 0x0003ec0000008000 */
[----:B-1----:R-:W1:Y:S01]  /*20a0*/  FENCE.VIEW.ASYNC.S ;  /* 0x00000000000073c6 */ /* 0x002e620000000000 */
[----:B------:R-:W-:-:S04]  /*20b0*/  PRMT R2, RZ, 0x654, R2 ;  /* 0x00000654ff027816 */ /* 0x000fc80000000002 */
[----:B-1----:R1:W-:Y:S01]  /*20c0*/  SYNCS.ARRIVE.TRANS64.RED.A1T0 RZ, [R2+URZ], RZ ;  /* 0x000000ff02ff79a7 */ /* 0x0023e200081004ff */
[----:B--2---:R-:W-:-:S13]  /*20d0*/  LOP3.LUT P2, RZ, R6, 0x1, RZ, 0xc0, !PT ;  /* 0x0000000106ff7812 */ /* 0x004fda000784c0ff */
[----:B------:R-:W-:Y:S01]  /*20e0*/  @P2 SHF.R.U32.HI R3, RZ, 0x10, R5 ;  /* 0x00000010ff032819 */ /* 0x000fe20000011605 */
[----:B------:R-:W-:Y:S01]  /*20f0*/  VOTEU.ANY UP0, P2 ;  /* 0x0000000000ff7886 */ /* 0x000fe20001000100 */
[----:B------:R-:W-:Y:S02]  /*2100*/  @P2 MOV R11, R4 ;  /* 0x00000004000b2202 */ /* 0x000fe40000000f00 */
[----:B------:R-:W-:Y:S02]  /*2110*/  @P2 R2UR.BROADCAST UR8, R3 ;  /* 0x00000000030822ca */ /* 0x000fe400008e0000 */
[----:B------:R-:W-:-:S11]  /*2120*/  @P2 LOP3.LUT R8, R5, 0xffff, RZ, 0xc0, !PT ;  /* 0x0000ffff05082812 */ /* 0x000fd600078ec0ff */
[----:B------:R-:W-:Y:S01]  /*2130*/  @UP0 UMOV UR36, UR8 ;  /* 0x0000000800240c82 */ /* 0x000fe20008000000 */
[----:B-1----:R-:W-:Y:S05]  /*2140*/  @!P0 BRA `(.L_x_40) ;  /* 0x0000000000b88947 */ /* 0x002fea0003800000 */
[----:B------:R-:W3:Y:S01]  /*2150*/  LDC.64 R4, c[0x0][0xb18] ;  /* 0x0002c600ff047b82 */ /* 0x000ee20000000a00 */
[----:B------:R-:W-:-:S07]  /*2160*/  ISETP.NE.AND P3, PT, R72, 0x1, PT ;  /* 0x000000014800780c */ /* 0x000fce0003f65270 */
[----:B------:R-:W1:Y:S08]  /*2170*/  LDC.64 R6, c[0x0][0xb10] ;  /* 0x0002c400ff067b82 */ /* 0x000e700000000a00 */
[----:B------:R-:W2:Y:S08]  /*2180*/  LDC R18, c[0x0][0xb20] ;  /* 0x0002c800ff127b82 */ /* 0x000eb00000000800 */
[----:B------:R-:W4:Y:S01]  /*2190*/  LDC R20, c[0x0][0xb0c] ;  /* 0x0002c300ff147b82 */ /* 0x000f220000000800 */
[----:B---3--:R-:W-:Y:S01]  /*21a0*/  IMAD.HI.U32 R19, R0, R5, RZ ;  /* 0x0000000500137227 */ /* 0x008fe200078e00ff */
[----:B------:R-:W-:-:S03]  /*21b0*/  ISETP.NE.AND P0, PT, R4, 0x1, PT ;  /* 0x000000010400780c */ /* 0x000fc60003f05270 */
[----:B------:R-:W-:-:S03]  /*21c0*/  IMAD.HI.U32 R5, R8, R5, RZ ;  /* 0x0000000508057227 */ /* 0x000fc600078e00ff */
[----:B------:R-:W3:Y:S01]  /*21d0*/  LDC.64 R2, c[0x0][0xb28] ;  /* 0x0002ca00ff027b82 */ /* 0x000ee20000000a00 */
[----:B-1----:R-:W-:-:S04]  /*21e0*/  IMAD.HI.U32 R22, R9, R6, RZ ;  /* 0x0000000609167227 */ /* 0x002fc800078e00ff */
[----:B------:R-:W-:Y:S01]  /*21f0*/  IMAD.HI.U32 R24, R11, R6, RZ ;  /* 0x000000060b187227 */ /* 0x000fe200078e00ff */
[----:B------:R-:W-:Y:S02]  /*2200*/  SHF.R.U32.HI R22, RZ, R7, R22 ;  /* 0x00000007ff167219 */ /* 0x000fe40000011616 */
[-C--:B--2---:R-:W-:Y:S02]  /*2210*/  SHF.R.U32.HI R19, RZ, R18.reuse, R19 ;  /* 0x00000012ff137219 */ /* 0x084fe40000011613 */
[----:B------:R-:W-:Y:S02]  /*2220*/  SHF.R.U32.HI R5, RZ, R18, R5 ;  /* 0x00000012ff057219 */ /* 0x000fe40000011605 */
[----:B------:R-:W-:Y:S02]  /*2230*/  SEL R19, R0, R19, !P0 ;  /* 0x0000001300137207 */ /* 0x000fe40004000000 */
[----:B------:R-:W-:Y:S02]  /*2240*/  SHF.R.U32.HI R24, RZ, R7, R24 ;  /* 0x00000007ff187219 */ /* 0x000fe40000011618 */
[----:B----4-:R-:W-:-:S02]  /*2250*/  ISETP.NE.AND P1, PT, R20, 0x1, PT ;  /* 0x000000011400780c */ /* 0x010fc40003f25270 */
[----:B------:R-:W-:Y:S02]  /*2260*/  SEL R5, R8, R5, !P0 ;  /* 0x0000000508057207 */ /* 0x000fe40004000000 */
[----:B------:R-:W-:Y:S02]  /*2270*/  SEL R21, R9, R22, !P1 ;  /* 0x0000001609157207 */ /* 0x000fe40004800000 */
[----:B------:R-:W-:Y:S01]  /*2280*/  SEL R7, R11, R24, !P1 ;  /* 0x000000180b077207 */ /* 0x000fe20004800000 */
[----:B---3--:R-:W-:-:S04]  /*2290*/  IMAD.HI.U32 R22, R19, R2, RZ ;  /* 0x0000000213167227 */ /* 0x008fc800078e00ff */
[----:B------:R-:W-:Y:S01]  /*22a0*/  IMAD.HI.U32 R6, R21, R2, RZ ;  /* 0x0000000215067227 */ /* 0x000fe200078e00ff */
[----:B------:R-:W-:-:S04]  /*22b0*/  @P3 SHF.R.U32.HI R19, RZ, R3, R22 ;  /* 0x00000003ff133219 */ /* 0x000fc80000011616 */
[----:B------:R-:W-:Y:S01]  /*22c0*/  @P3 SHF.R.U32.HI R21, RZ, R3, R6 ;  /* 0x00000003ff153219 */ /* 0x000fe20000011606 */
[----:B------:R-:W-:-:S04]  /*22d0*/  IMAD R19, R72, R19, RZ ;  /* 0x0000001348137224 */ /* 0x000fc800078e02ff */
[----:B------:R-:W-:Y:S01]  /*22e0*/  IMAD R6, R72, R21, RZ ;  /* 0x0000001548067224 */ /* 0x000fe200078e02ff */
[C---:B------:R-:W-:Y:S02]  /*22f0*/  ISETP.GE.AND P0, PT, R5.reuse, R19, PT ;  /* 0x000000130500720c */ /* 0x040fe40003f06270 */
[----:B------:R-:W-:Y:S02]  /*2300*/  IADD3 R19, PT, PT, -R5, RZ, RZ ;  /* 0x000000ff05137210 */ /* 0x000fe40007ffe1ff */
[----:B------:R-:W-:Y:S01]  /*2310*/  ISETP.GE.OR P0, PT, R7, R6, P0 ;  /* 0x000000060700720c */ /* 0x000fe20000706670 */
[----:B------:R-:W-:-:S04]  /*2320*/  IMAD.HI.U32 R6, R5, R2, RZ ;  /* 0x0000000205067227 */ /* 0x000fc800078e00ff */
[----:B------:R-:W-:Y:S01]  /*2330*/  IMAD R8, R4, R19, R8 ;  /* 0x0000001304087224 */ /* 0x000fe200078e0208 */
[----:B------:R-:W-:-:S04]  /*2340*/  SHF.R.U32.HI R6, RZ, R3, R6 ;  /* 0x00000003ff067219 */ /* 0x000fc80000011606 */
[----:B------:R-:W-:-:S03]  /*2350*/  SEL R6, R5, R6, !P3 ;  /* 0x0000000605067207 */ /* 0x000fc60005800000 */
[----:B------:R-:W-:-:S04]  /*2360*/  @!P0 IMAD.HI.U32 R18, R7, R2, RZ ;  /* 0x0000000207128227 */ /* 0x000fc800078e00ff */
[----:B------:R-:W-:Y:S01]  /*2370*/  IMAD.MOV R2, RZ, RZ, -R6 ;  /* 0x000000ffff027224 */ /* 0x000fe200078e0a06 */
[----:B------:R-:W-:-:S03]  /*2380*/  @!P0 SHF.R.U32.HI R18, RZ, R3, R18 ;  /* 0x00000003ff128219 */ /* 0x000fc60000011612 */
[----:B------:R-:W-:Y:S01]  /*2390*/  IMAD R2, R72, R2, R5 ;  /* 0x0000000248027224 */ /* 0x000fe200078e0205 */
        /* <DEDUP_REMOVED lines=9> */
.L_x_40:
[----:B------:R-:W1:Y:S02]  /*2430*/  LDCU UR8, c[0x0][0xb30] ;  /* 0x00016600ff0877ac */ /* 0x000e640008000800 */
[----:B-1----:R-:W-:-:S09]  /*2440*/  UISETP.NE.AND UP0, UPT, UR8, 0x1, UPT ;  /* 0x000000010800788c */ /* 0x002fd2000bf05270 */
[----:B------:R-:W-:Y:S05]  /*2450*/  BRA.U UP0, `(.L_x_41) ;  /* 0x0000000100407547 */ /* 0x000fea000b800000 */
[----:B------:R-:W1:Y:S08]  /*2460*/  LDC.64 R4, c[0x0][0xb10] ;  /* 0x0002c400ff047b82 */ /* 0x000e700000000a00 */
[----:B------:R-:W2:Y:S08]  /*2470*/  LDC.64 R2, c[0x0][0xb18] ;  /* 0x0002c600ff027b82 */ /* 0x000eb00000000a00 */
[----:B------:R-:W4:Y:S08]  /*2480*/  LDC R6, c[0x0][0xb20] ;  /* 0x0002c800ff067b82 */ /* 0x000f300000000800 */
[----:B------:R-:W3:Y:S01]  /*2490*/  LDC R18, c[0x0][0xb0c] ;  /* 0x0002c300ff127b82 */ /* 0x000ee20000000800 */
[----:B-1----:R-:W-:-:S05]  /*24a0*/  IMAD.HI.U32 R4, R11, R4, RZ ;  /* 0x000000040b047227 */ /* 0x002fca00078e00ff */
[----:B------:R-:W-:Y:S01]  /*24b0*/  SHF.R.U32.HI R4, RZ, R5, R4 ;  /* 0x00000005ff047219 */ /* 0x000fe20000011604 */
[----:B--2---:R-:W-:Y:S01]  /*24c0*/  IMAD.HI.U32 R3, R8, R3, RZ ;  /* 0x0000000308037227 */ /* 0x004fe200078e00ff */
[----:B------:R-:W-:-:S04]  /*24d0*/  ISETP.NE.AND P0, PT, R2, 0x1, PT ;  /* 0x000000010200780c */ /* 0x000fc80003f05270 */
[----:B----4-:R-:W-:-:S04]  /*24e0*/  SHF.R.U32.HI R3, RZ, R6, R3 ;  /* 0x00000006ff037219 */ /* 0x010fc80000011603 */
[----:B------:R-:W-:Y:S02]  /*24f0*/  SEL R3, R8, R3, !P0 ;  /* 0x0000000308037207 */ /* 0x000fe40004000000 */
[----:B---3--:R-:W-:-:S04]  /*2500*/  ISETP.NE.AND P1, PT, R18, 0x1, PT ;  /* 0x000000011200780c */ /* 0x008fc80003f25270 */
[----:B------:R-:W-:-:S05]  /*2510*/  SEL R4, R11, R4, !P1 ;  /* 0x000000040b047207 */ /* 0x000fca0004800000 */
[----:B------:R-:W-:Y:S02]  /*2520*/  IMAD.IADD R5, R3, 0x1, -R4 ;  /* 0x0000000103057824 */ /* 0x000fe400078e0a04 */
[----:B------:R-:W-:Y:S02]  /*2530*/  IMAD.IADD R3, R4, 0x1, -R3 ;  /* 0x0000000104037824 */ /* 0x000fe400078e0a03 */
[----:B------:R-:W-:Y:S02]  /*2540*/  IMAD R11, R5, R18, R11 ;  /* 0x00000012050b7224 */ /* 0x000fe400078e020b */
[----:B------:R-:W-:-:S07]  /*2550*/  IMAD R8, R3, R2, R8 ;  /* 0x0000000203087224 */ /* 0x000fce00078e0208 */
.L_x_41:
[----:B------:R-:W-:Y:S01]  /*2560*/  VIADD R14, R14, 0x1 ;  /* 0x000000010e0e7836 */ /* 0x000fe20000000000 */
[----:B------:R-:W-:Y:S01]  /*2570*/  PLOP3.LUT P1, PT, PT, PT, PT, 0x80, 0x8 ;  /* 0x000000000008781c */ /* 0x000fe20003f2f070 */
[----:B------:R-:W-:Y:S02]  /*2580*/  IMAD.IADD R21, R11, 0x1, R170 ;  /* 0x000000010b157824 */ /* 0x000fe400078e02aa */
[----:B------:R-:W-:Y:S01]  /*2590*/  IMAD.IADD R20, R8, 0x1, R147 ;  /* 0x0000000108147824 */ /* 0x000fe200078e0293 */
[----:B------:R-:W-:-:S04]  /*25a0*/  ISETP.NE.AND P0, PT, R14, 0x2, PT ;  /* 0x000000020e00780c */ /* 0x000fc80003f05270 */
[----:B------:R-:W-:Y:S02]  /*25b0*/  SEL R2, RZ, 0x1, P0 ;  /* 0x00000001ff027807 */ /* 0x000fe40000000000 */
[----:B------:R-:W-:Y:S02]  /*25c0*/  SEL R14, R14, RZ, P0 ;  /* 0x000000ff0e0e7207 */ /* 0x000fe40000000000 */
[----:B------:R-:W-:Y:S01]  /*25d0*/  LOP3.LUT R13, R13, R2, RZ, 0x3c, !PT ;  /* 0x000000020d0d7212 */ /* 0x000fe200078e3cff */
[----:B------:R-:W-:Y:S06]  /*25e0*/  @P2 BRA `(.L_x_42) ;  /* 0xfffffff000582947 */ /* 0x000fec000383ffff */
[----:B------:R-:W-:Y:S01]  /*25f0*/  UIADD3 UR4, UPT, UPT, UR4, 0x28, URZ ;  /* 0x0000002804047890 */ /* 0x000fe2000fffe0ff */
[----:B------:R-:W-:-:S03]  /*2600*/  SHF.L.U32 R3, R15, 0x1f, RZ ;  /* 0x0000001f0f037819 */ /* 0x000fc600000006ff */
[----:B------:R-:W-:-:S09]  /*2610*/  ULEA UR5, UR13, UR4, 0x3 ;  /* 0x000000040d057291 */ /* 0x000fd2000f8e18ff */
[----:B------:R-:W1:Y:S02]  /*2620*/  SYNCS.PHASECHK.TRANS64.TRYWAIT P0, [UR5], R3 ;  /* 0x00000003ff0075a7 */ /* 0x000e640008001105 */
[----:B-1----:R-:W-:Y:S05]  /*2630*/  @!P0 BRA `(.L_x_43) ;  /* 0x0000006400648947 */ /* 0x002fea0003800000 */
.L_x_130:
[----:B------:R-:W-:-:S04]  /*2640*/  UIADD3 UR6, UPT, UPT, UR13, 0x1, URZ ;  /* 0x000000010d067890 */ /* 0x000fc8000fffe0ff */
[----:B------:R-:W-:-:S04]  /*2650*/  UISETP.NE.AND UP0, UPT, UR6, 0x5, UPT ;  /* 0x000000050600788c */ /* 0x000fc8000bf05270 */
[----:B------:R-:W-:Y:S02]  /*2660*/  USEL UR7, URZ, 0x1, UP0 ;  /* 0x00000001ff077887 */ /* 0x000fe40008000000 */
[----:B------:R-:W-:-:S04]  /*2670*/  USEL UR6, UR6, URZ, UP0 ;  /* 0x000000ff06067287 */ /* 0x000fc80008000000 */
[----:B------:R-:W-:Y:S01]  /*2680*/  ULEA UR5, UR6, UR4, 0x3 ;  /* 0x0000000406057291 */ /* 0x000fe2000f8e18ff */
[----:B------:R-:W-:-:S04]  /*2690*/  LOP3.LUT R2, R15, UR7, RZ, 0x3c, !PT ;  /* 0x000000070f027c12 */ /* 0x000fc8000f8e3cff */
[----:B-1----:R-:W-:-:S04]  /*26a0*/  SHF.L.U32 R3, R2, 0x1f, RZ ;  /* 0x0000001f02037819 */ /* 0x002fc800000006ff */
[----:B------:R-:W1:Y:S02]  /*26b0*/  SYNCS.PHASECHK.TRANS64.TRYWAIT P0, [UR5], R3 ;  /* 0x00000003ff0075a7 */ /* 0x000e640008001105 */
[----:B-1----:R-:W-:Y:S05]  /*26c0*/  @!P0 BRA `(.L_x_44) ;  /* 0x0000006400588947 */ /* 0x002fea0003800000 */
.L_x_132:
        /* <DEDUP_REMOVED lines=9> */
.L_x_134:
        /* <DEDUP_REMOVED lines=9> */
.L_x_136:
[----:B------:R-:W-:-:S04]  /*27f0*/  UIADD3 UR6, UPT, UPT, UR6, 0x1, URZ ;  /* 0x0000000106067890 */ /* 0x000fc8000fffe0ff */
[----:B------:R-:W-:-:S04]  /*2800*/  UISETP.NE.AND UP0, UPT, UR6, 0x5, UPT ;  /* 0x000000050600788c */ /* 0x000fc8000bf05270 */
[----:B------:R-:W-:Y:S02]  /*2810*/  USEL UR5, URZ, 0x1, UP0 ;  /* 0x00000001ff057887 */ /* 0x000fe40008000000 */
[----:B------:R-:W-:-:S04]  /*2820*/  USEL UR6, UR6, URZ, UP0 ;  /* 0x000000ff06067287 */ /* 0x000fc80008000000 */
[----:B------:R-:W-:Y:S01]  /*2830*/  ULEA UR6, UR6, UR4, 0x3 ;  /* 0x0000000406067291 */ /* 0x000fe2000f8e18ff */
[----:B-1----:R-:W-:-:S04]  /*2840*/  LOP3.LUT R3, R2, UR5, RZ, 0x3c, !PT ;  /* 0x0000000502037c12 */ /* 0x002fc8000f8e3cff */
[----:B------:R-:W-:Y:S01]  /*2850*/  SHF.L.U32 R3, R3, 0x1f, RZ ;  /* 0x0000001f03037819 */ /* 0x000fe200000006ff */
[----:B---3--:R-:W-:-:S07]  /*2860*/  IMAD.U32 R0, RZ, RZ, UR6 ;  /* 0x00000006ff007e24 */ /* 0x008fce000f8e00ff */
.L_x_47:
[----:B-1----:R1:W2:Y:S02]  /*2870*/  SYNCS.PHASECHK.TRANS64.TRYWAIT P0, [R0+URZ], R3 ;  /* 0x00000003000075a7 */ /* 0x0022a400080011ff */
[----:B--2---:R-:W-:Y:S05]  /*2880*/  @!P0 NANOSLEEP.SYNCS 0x989680 ;  /* 0x009896800000895d */ /* 0x004fea0003900000 */
[----:B------:R-:W2:Y:S02]  /*2890*/  @!P0 SYNCS.PHASECHK.TRANS64 P0, [R0+URZ], R3 ;  /* 0x00000003000085a7 */ /* 0x000ea400080010ff */
[----:B--2---:R-:W-:Y:S05]  /*28a0*/  @P0 EXIT ;  /* 0x000000000000094d */ /* 0x004fea0003800000 */
[----:B------:R-:W-:Y:S05]  /*28b0*/  BRA `(.L_x_47) ;  /* 0xfffffffc00ec7947 */ /* 0x000fea000383ffff */
.L_x_22:
[----:B------:R-:W-:-:S04]  /*28c0*/  UISETP.NE.AND UP1, UPT, UR37, URZ, UPT ;  /* 0x000000ff2500728c */ /* 0x000fc8000bf25270 */
[----:B------:R-:W-:-:S09]  /*28d0*/  UISETP.NE.OR UP1, UPT, UR10, 0x1, UP1 ;  /* 0x000000010a00788c */ /* 0x000fd20008f25670 */
[----:B------:R-:W-:Y:S05]  /*28e0*/  BRA.U UP1, `(.L_x_48) ;  /* 0x00000005014c7547 */ /* 0x000fea000b800000 */
[----:B------:R-:W-:Y:S01]  /*28f0*/  HFMA2 R11, -RZ, RZ, 0, 0 ;  /* 0x00000000ff0b7431 */ /* 0x000fe200000001ff */
[----:B------:R-:W-:Y:S01]  /*2900*/  ISETP.GE.U32.AND P2, PT, R10, 0x2, PT ;  /* 0x000000020a00780c */ /* 0x000fe20003f46070 */
[----:B------:R-:W-:Y:S01]  /*2910*/  IMAD.MOV.U32 R12, RZ, RZ, 0x1 ;  /* 0x00000001ff0c7424 */ /* 0x000fe200078e00ff */
[----:B------:R-:W-:Y:S01]  /*2920*/  CS2R R8, SRZ ;  /* 0x0000000000087805 */ /* 0x000fe2000001ff00 */
[----:B------:R-:W-:Y:S01]  /*2930*/  IMAD.MOV.U32 R3, RZ, RZ, RZ ;  /* 0x000000ffff037224 */ /* 0x000fe200078e00ff */
[----:B------:R-:W-:Y:S01]  /*2940*/  UMOV UR4, 0x400 ;  /* 0x0000040000047882 */ /* 0x000fe20000000000 */
[----:B------:R-:W-:Y:S01]  /*2950*/  UMOV UR6, URZ ;  /* 0x000000ff00067c82 */ /* 0x000fe20008000000 */
[----:B------:R-:W-:-:S12]  /*2960*/  ULEA UR37, UR37, UR4, 0x18 ;  /* 0x0000000425257291 */ /* 0x000fd8000f8ec0ff */
.L_x_52:
[----:B------:R-:W-:Y:S02]  /*2970*/  LEA R0, R3, UR37, 0x3 ;  /* 0x0000002503007c11 */ /* 0x000fe4000f8e18ff */
[----:B------:R-:W-:-:S03]  /*2980*/  SHF.L.U32 R5, R8, 0x1f, RZ ;  /* 0x0000001f08057819 */ /* 0x000fc600000006ff */
[----:B------:R-:W-:Y:S01]  /*2990*/  VIADD R4, R0, 0xf0 ;  /* 0x000000f000047836 */ /* 0x000fe20000000000 */
[----:B------:R-:W1:Y:S02]  /*29a0*/  SYNCS.PHASECHK.TRANS64.TRYWAIT P0, [R0+URZ+0xe0], R5 ;  /* 0x0000e005000075a7 */ /* 0x000e6400080011ff */
[----:B-1----:R-:W-:Y:S05]  /*29b0*/  @!P0 BRA `(.L_x_49) ;  /* 0x0000006000e48947 */ /* 0x002fea0003800000 */
.L_x_137:
[----:B------:R-:W-:Y:S01]  /*29c0*/  ULEA UR5, UR6, UR37, 0x3 ;  /* 0x0000002506057291 */ /* 0x000fe2000f8e18ff */
[----:B------:R-:W-:Y:S01]  /*29d0*/  PRMT R4, RZ, 0x654, R4 ;  /* 0x00000654ff047816 */ /* 0x000fe20000000004 */
[----:B-1----:R-:W-:Y:S01]  /*29e0*/  @!P2 IMAD.MOV.U32 R5, RZ, RZ, 0x10 ;  /* 0x00000010ff05a424 */ /* 0x002fe200078e00ff */
[----:B------:R-:W-:Y:S01]  /*29f0*/  SHF.L.U32 R7, R12, 0x1f, RZ ;  /* 0x0000001f0c077819 */ /* 0x000fe200000006ff */
[----:B------:R-:W-:Y:S01]  /*2a00*/  UIADD3 UR4, UPT, UPT, UR5, 0x80, URZ ;  /* 0x0000008005047890 */ /* 0x000fe2000fffe0ff */
[----:B------:R1:W-:Y:S05]  /*2a10*/  SYNCS.ARRIVE.TRANS64.RED.A1T0 RZ, [R4+URZ], RZ ;  /* 0x000000ff04ff79a7 */ /* 0x0003ea00081004ff */
[----:B------:R-:W-:Y:S01]  /*2a20*/  IMAD.U32 R13, RZ, RZ, UR4 ;  /* 0x00000004ff0d7e24 */ /* 0x000fe2000f8e00ff */
[----:B------:R-:W2:Y:S04]  /*2a30*/  SYNCS.PHASECHK.TRANS64.TRYWAIT P0, [UR5+0x90], R7 ;  /* 0x00009007ff0075a7 */ /* 0x000ea80008001105 */
[----:B------:R-:W-:Y:S01]  /*2a40*/  PRMT R13, R10, 0x654, R13 ;  /* 0x000006540a0d7816 */ /* 0x000fe2000000000d */
[----:B-12---:R-:W-:Y:S06]  /*2a50*/  @!P0 BRA `(.L_x_50) ;  /* 0x0000006000d08947 */ /* 0x006fec0003800000 */
.L_x_139:
[----:B------:R-:W-:Y:S01]  /*2a60*/  ULEA UR4, UR6, UR37, 0x4 ;  /* 0x0000002506047291 */ /* 0x000fe2000f8e20ff */
[----:B------:R-:W-:Y:S01]  /*2a70*/  SEL R2, R13, R2, !P2 ;  /* 0x000000020d027207 */ /* 0x000fe20005000000 */
[----:B------:R-:W-:Y:S01]  /*2a80*/  UIADD3 UR5, UPT, UPT, UR5, 0x80, URZ ;  /* 0x0000008005057890 */ /* 0x000fe2000fffe0ff */
[----:B-1----:R-:W-:Y:S01]  /*2a90*/  LEA R0, R11, UR37, 0x3 ;  /* 0x000000250b007c11 */ /* 0x002fe2000f8e18ff */
[----:B------:R-:W-:Y:S01]  /*2aa0*/  UIADD3 UR4, UPT, UPT, UR4, 0x110, URZ ;  /* 0x0000011004047890 */ /* 0x000fe2000fffe0ff */
[----:B------:R1:W-:Y:S01]  /*2ab0*/  @!P2 SYNCS.ARRIVE.TRANS64.RED RZ, [R2+URZ], R5 ;  /* 0x0000000502ffa9a7 */ /* 0x0003e200080004ff */
[----:B------:R-:W-:Y:S01]  /*2ac0*/  UIADD3 UR6, UPT, UPT, UR6, 0x1, URZ ;  /* 0x0000000106067890 */ /* 0x000fe2000fffe0ff */
[----:B------:R-:W-:-:S03]  /*2ad0*/  VIADD R3, R3, 0x1 ;  /* 0x0000000103037836 */ /* 0x000fc60000000000 */
[----:B------:R-:W-:Y:S02]  /*2ae0*/  UISETP.NE.AND UP0, UPT, UR6, 0x2, UPT ;  /* 0x000000020600788c */ /* 0x000fe4000bf05270 */
[----:B------:R-:W-:Y:S01]  /*2af0*/  ISETP.NE.AND P0, PT, R3, 0x2, PT ;  /* 0x000000020300780c */ /* 0x000fe20003f05270 */
[----:B------:R-:W-:Y:S06]  /*2b00*/  UGETNEXTWORKID.BROADCAST [UR4], [UR5] ;  /* 0x00000000040073ca */ /* 0x000fec0008000100 */
[----:B------:R-:W-:Y:S02]  /*2b10*/  USEL UR4, URZ, 0x1, UP0 ;  /* 0x00000001ff047887 */ /* 0x000fe40008000000 */
[----:B------:R-:W-:-:S04]  /*2b20*/  USEL UR6, UR6, URZ, UP0 ;  /* 0x000000ff06067287 */ /* 0x000fc80008000000 */
[----:B------:R-:W-:Y:S02]  /*2b30*/  LOP3.LUT R12, R12, UR4, RZ, 0x3c, !PT ;  /* 0x000000040c0c7c12 */ /* 0x000fe4000f8e3cff */
[----:B-1----:R-:W-:-:S04]  /*2b40*/  SHF.L.U32 R5, R9, 0x1f, RZ ;  /* 0x0000001f09057819 */ /* 0x002fc800000006ff */
[----:B------:R-:W1:Y:S02]  /*2b50*/  SYNCS.PHASECHK.TRANS64.TRYWAIT P1, [R0+URZ+0x80], R5 ;  /* 0x00008005000075a7 */ /* 0x000e6400080211ff */
[----:B-1----:R-:W-:Y:S05]  /*2b60*/  @!P1 BRA `(.L_x_51) ;  /* 0x0000006000a49947 */ /* 0x002fea0003800000 */
.L_x_140:
[----:B------:R-:W-:Y:S01]  /*2b70*/  LEA R4, R11, UR37, 0x4 ;  /* 0x000000250b047c11 */ /* 0x000fe2000f8e20ff */
[----:B-1----:R-:W-:Y:S01]  /*2b80*/  VIADD R0, R0, 0x90 ;  /* 0x0000009000007836 */ /* 0x002fe20000000000 */
[----:B------:R-:W-:Y:S01]  /*2b90*/  SEL R3, R3, RZ, P0 ;  /* 0x000000ff03037207 */ /* 0x000fe20000000000 */
[----:B------:R-:W-:-:S03]  /*2ba0*/  VIADD R11, R11, 0x1 ;  /* 0x000000010b0b7836 */ /* 0x000fc60000000000 */
[----:B------:R-:W1:Y:S01]  /*2bb0*/  LDS.128 R4, [R4+0x110] ;  /* 0x0001100004047984 */ /* 0x000e620000000c00 */
[----:B------:R-:W-:Y:S02]  /*2bc0*/  PRMT R0, RZ, 0x654, R0 ;  /* 0x00000654ff007816 */ /* 0x000fe40000000000 */
[C---:B------:R-:W-:Y:S01]  /*2bd0*/  ISETP.NE.AND P1, PT, R11.reuse, 0x2, PT ;  /* 0x000000020b00780c */ /* 0x040fe20003f25270 */
[----:B------:R-:W-:Y:S01]  /*2be0*/  @!PT LDS RZ, [RZ] ;  /* 0x00000000fffff984 */ /* 0x000fe20000000800 */
[----:B------:R-:W-:Y:S01]  /*2bf0*/  @!PT LDS RZ, [RZ] ;  /* 0x00000000fffff984 */ /* 0x000fe20000000800 */
[----:B------:R-:W-:Y:S01]  /*2c00*/  @!PT LDS RZ, [RZ] ;  /* 0x00000000fffff984 */ /* 0x000fe20000000800 */
[----:B------:R-:W-:Y:S01]  /*2c10*/  @!PT LDS RZ, [RZ] ;  /* 0x00000000fffff984 */ /* 0x000fe20000000800 */
[----:B------:R2:W-:Y:S06]  /*2c20*/  MEMBAR.ALL.CTA ;  /* 0x0000000000007992 */ /* 0x0005ec0000008000 */
[----:B--2---:R-:W2:Y:S01]  /*2c30*/  FENCE.VIEW.ASYNC.S ;  /* 0x00000000000073c6 */ /* 0x004ea20000000000 */
[----:B------:R-:W-:Y:S01]  /*2c40*/  SEL R11, R11, RZ, P1 ;  /* 0x000000ff0b0b7207 */ /* 0x000fe20000800000 */
[----:B--2---:R2:W-:Y:S01]  /*2c50*/  SYNCS.ARRIVE.TRANS64.RED.A1T0 RZ, [R0+URZ], RZ ;  /* 0x000000ff00ff79a7 */ /* 0x0045e200081004ff */
[----:B-1----:R-:W-:-:S02]  /*2c60*/  LOP3.LUT P3, RZ, R6, 0x1, RZ, 0xc0, !PT ;  /* 0x0000000106ff7812 */ /* 0x002fc4000786c0ff */
[----:B------:R-:W-:-:S04]  /*2c70*/  SEL R5, RZ, 0x1, P0 ;  /* 0x00000001ff057807 */ /* 0x000fc80000000000 */
[----:B------:R-:W-:Y:S02]  /*2c80*/  LOP3.LUT R8, R8, R5, RZ, 0x3c, !PT ;  /* 0x0000000508087212 */ /* 0x000fe400078e3cff */
[----:B--2---:R-:W-:-:S04]  /*2c90*/  SEL R0, RZ, 0x1, P1 ;  /* 0x00000001ff007807 */ /* 0x004fc80000800000 */
[----:B------:R-:W-:Y:S01]  /*2ca0*/  LOP3.LUT R9, R9, R0, RZ, 0x3c, !PT ;  /* 0x0000000009097212 */ /* 0x000fe200078e3cff */
[----:B------:R-:W-:Y:S06]  /*2cb0*/  @P3 BRA `(.L_x_52) ;  /* 0xfffffffc002c3947 */ /* 0x000fec000383ffff */
[----:B------:R-:W-:Y:S01]  /*2cc0*/  ULEA UR5, UR6, UR37, 0x3 ;  /* 0x0000002506057291 */ /* 0x000fe2000f8e18ff */
[----:B------:R-:W-:-:S08]  /*2cd0*/  SHF.L.U32 R3, R12, 0x1f, RZ ;  /* 0x0000001f0c037819 */ /* 0x000fd000000006ff */
[----:B------:R-:W1:Y:S02]  /*2ce0*/  SYNCS.PHASECHK.TRANS64 P0, [UR5+0x90], R3 ;  /* 0x00009003ff0075a7 */ /* 0x000e640008001005 */
[----:B-1----:R-:W-:Y:S05]  /*2cf0*/  @P0 BRA `(.L_x_53) ;  /* 0x0000000000080947 */ /* 0x002fea0003800000 */
[----:B------:R-:W1:Y:S02]  /*2d00*/  SYNCS.PHASECHK.TRANS64.TRYWAIT P0, [UR5+0x90], R3 ;  /* 0x00009003ff0075a7 */ /* 0x000e640008001105 */
[----:B-1----:R-:W-:Y:S05]  /*2d10*/  @!P0 BRA `(.L_x_54) ;  /* 0x00000060004c8947 */ /* 0x002fea0003800000 */
.L_x_53:
[----:B------:R-:W-:-:S04]  /*2d20*/  UIADD3 UR4, UPT, UPT, UR6, 0x1, URZ ;  /* 0x0000000106047890 */ /* 0x000fc8000fffe0ff */
[----:B------:R-:W-:-:S04]  /*2d30*/  UISETP.NE.AND UP0, UPT, UR4, 0x2, UPT ;  /* 0x000000020400788c */ /* 0x000fc8000bf05270 */
[----:B------:R-:W-:Y:S02]  /*2d40*/  USEL UR7, URZ, 0x1, UP0 ;  /* 0x00000001ff077887 */ /* 0x000fe40008000000 */
[----:B------:R-:W-:-:S04]  /*2d50*/  USEL UR4, UR4, URZ, UP0 ;  /* 0x000000ff04047287 */ /* 0x000fc80008000000 */
[----:B------:R-:W-:Y:S01]  /*2d60*/  ULEA UR4, UR4, UR37, 0x3 ;  /* 0x0000002504047291 */ /* 0x000fe2000f8e18ff */
[----:B-1----:R-:W-:-:S04]  /*2d70*/  LOP3.LUT R3, R12, UR7, RZ, 0x3c, !PT ;  /* 0x000000070c037c12 */ /* 0x002fc8000f8e3cff */
[----:B------:R-:W-:-:S04]  /*2d80*/  SHF.L.U32 R0, R3, 0x1f, RZ ;  /* 0x0000001f03007819 */ /* 0x000fc800000006ff */
[----:B------:R-:W1:Y:S02]  /*2d90*/  SYNCS.PHASECHK.TRANS64 P0, [UR4+0x90], R0 ;  /* 0x00009000ff0075a7 */ /* 0x000e640008001004 */
[----:B-1----:R-:W-:Y:S05]  /*2da0*/  @P0 EXIT ;  /* 0x000000000000094d */ /* 0x002fea0003800000 */
[----:B------:R-:W-:Y:S02]  /*2db0*/  SHF.L.U32 R3, R3, 0x1f, RZ ;  /* 0x0000001f03037819 */ /* 0x000fe400000006ff */
[----:B------:R-:W-:-:S07]  /*2dc0*/  MOV R0, UR4 ;  /* 0x0000000400007c02 */ /* 0x000fce0008000f00 */
.L_x_55:
[----:B-1----:R1:W2:Y:S02]  /*2dd0*/  SYNCS.PHASECHK.TRANS64.TRYWAIT P0, [R0+URZ+0x90], R3 ;  /* 0x00009003000075a7 */ /* 0x0022a400080011ff */
[----:B--2---:R-:W-:Y:S05]  /*2de0*/  @!P0 NANOSLEEP.SYNCS 0x989680 ;  /* 0x009896800000895d */ /* 0x004fea0003900000 */
[----:B------:R-:W2:Y:S02]  /*2df0*/  @!P0 SYNCS.PHASECHK.TRANS64 P0, [R0+URZ+0x90], R3 ;  /* 0x00009003000085a7 */ /* 0x000ea400080010ff */
[----:B--2---:R-:W-:Y:S05]  /*2e00*/  @P0 EXIT ;  /* 0x000000000000094d */ /* 0x004fea0003800000 */
[----:B------:R-:W-:Y:S05]  /*2e10*/  BRA `(.L_x_55) ;  /* 0xfffffffc00ec7947 */ /* 0x000fea000383ffff */
.L_x_48:
[----:B------:R-:W-:Y:S05]  /*2e20*/  BRA.U UP4, `(.L_x_56) ;  /* 0x0000001104d87547 */ /* 0x000fea000b800000 */
[----:B------:R-:W-:Y:S01]  /*2e30*/  UMOV UR6, 0x40 ;  /* 0x0000004000067882 */ /* 0x000fe20000000000 */
[----:B------:R-:W-:Y:S01]  /*2e40*/  NOP ;  /* 0x0000000000007918 */ /* 0x000fe20000000000 */
[----:B------:R-:W-:Y:S01]  /*2e50*/  ULEA UR6, UR37, UR6, 0x18 ;  /* 0x0000000625067291 */ /* 0x000fe2000f8ec0ff */
[----:B------:R-:W-:Y:S02]  /*2e60*/  UMOV UR7, 0x400 ;  /* 0x0000040000077882 */ /* 0x000fe40000000000 */
[----:B------:R-:W-:-:S06]  /*2e70*/  ULEA UR37, UR37, UR7, 0x18 ;  /* 0x0000000725257291 */ /* 0x000fcc000f8ec0ff */
[----:B------:R-:W1:Y:S02]  /*2e80*/  LDS.U8 R2, [UR6+0x1c] ;  /* 0x00001c06ff027984 */ /* 0x000e640008000000 */
[----:B-1----:R-:W-:-:S13]  /*2e90*/  ISETP.NE.AND P0, PT, R2, RZ, PT ;  /* 0x000000ff0200720c */ /* 0x002fda0003f05270 */
[----:B------:R-:W-:Y:S05]  /*2ea0*/  @P0 BRA `(.L_x_57) ;  /* 0x0000000400080947 */ /* 0x000fea0003800000 */
[----:B------:R-:W-:Y:S02]  /*2eb0*/  UISETP.NE.U32.AND UP0, UPT, UR5, 0x1, UPT ;  /* 0x000000010500788c */ /* 0x000fe4000bf05070 */
[----:B------:R-:W-:-:S07]  /*2ec0*/  UIADD3 UR8, UPT, UPT, UR6, 0x8, URZ ;  /* 0x0000000806087890 */ /* 0x000fce000fffe0ff */
[----:B------:R-:W-:Y:S05]  /*2ed0*/  BRA.U !UP0, `(.L_x_58) ;  /* 0x00000001089c7547 */ /* 0x000fea000b800000 */
[----:B------:R-:W-:Y:S01]  /*2ee0*/  ELECT P0, URZ, PT ;  /* 0x0000000000ff782f */ /* 0x000fe20003800000 */
[----:B------:R-:W-:-:S12]  /*2ef0*/  BSSY B0, `(.L_x_58) ;  /* 0x0000025000007945 */ /* 0x000fd80003800000 */
[----:B------:R-:W-:Y:S05]  /*2f00*/  @!P0 BRA `(.L_x_59) ;  /* 0x00000000008c8947 */ /* 0x000fea0003800000 */
[----:B------:R-:W-:-:S05]  /*2f10*/  UMOV UR7, 0x10 ;  /* 0x0000001000077882 */ /* 0x000fca0000000000 */
[----:B------:R-:W-:Y:S04]  /*2f20*/  DEPBAR.LE SB1, 0x36 ;  /* 0x00009d800000791a */ /* 0x000fe80000000000 */
[----:B------:R-:W1:Y:S02]  /*2f30*/  UTCATOMSWS.2CTA.FIND_AND_SET.ALIGN UP1, UR7, UR7 ;  /* 0x00000007000775e3 */ /* 0x000e640008220800 */
[----:B-1----:R-:W-:Y:S01]  /*2f40*/  MOV R11, UR7 ;  /* 0x00000007000b7c02 */ /* 0x002fe20008000f00 */
[----:B------:R-:W-:Y:S06]  /*2f50*/  BRA.U UP1, `(.L_x_60) ;  /* 0x0000000101187547 */ /* 0x000fec000b800000 */
.L_x_61:
[----:B------:R-:W-:Y:S05]  /*2f60*/  NANOSLEEP 0x64 ;  /* 0x000000640000795d */ /* 0x000fea0003800000 */
[----:B------:R-:W-:-:S05]  /*2f70*/  UMOV UR7, 0x10 ;  /* 0x0000001000077882 */ /* 0x000fca0000000000 */
[----:B------:R-:W-:Y:S04]  /*2f80*/  DEPBAR.LE SB1, 0x36 ;  /* 0x00009d800000791a */ /* 0x000fe80000000000 */
[----:B------:R-:W1:Y:S02]  /*2f90*/  UTCATOMSWS.2CTA.FIND_AND_SET.ALIGN UP1, UR7, UR7 ;  /* 0x00000007000775e3 */ /* 0x000e640008220800 */
[----:B-1----:R-:W-:Y:S01]  /*2fa0*/  MOV R11, UR7 ;  /* 0x00000007000b7c02 */ /* 0x002fe20008000f00 */
[----:B------:R-:W-:Y:S05]  /*2fb0*/  BRA.U !UP1, `(.L_x_61) ;  /* 0xfffffffd09e87547 */ /* 0x000fea000b83ffff */
.L_x_60:
[----:B------:R-:W1:Y:S01]  /*2fc0*/  LDS R5, [UR6+0x10] ;  /* 0x00001006ff057984 */ /* 0x000e620008000800 */
[----:B------:R-:W-:Y:S01]  /*2fd0*/  IMAD.U32 R3, RZ, RZ, UR37 ;  /* 0x00000025ff037e24 */ /* 0x000fe2000f8e00ff */
[----:B------:R-:W-:-:S03]  /*2fe0*/  MOV R2, UR4 ;  /* 0x0000000400027c02 */ /* 0x000fc60008000f00 */
[----:B------:R-:W-:Y:S01]  /*2ff0*/  VIADD R3, R3, 0x130 ;  /* 0x0000013003037836 */ /* 0x000fe20000000000 */
[----:B-1----:R-:W-:-:S04]  /*3000*/  SHF.L.U32 R5, R5, 0x1f, RZ ;  /* 0x0000001f05057819 */ /* 0x002fc800000006ff */
[----:B------:R-:W1:Y:S02]  /*3010*/  SYNCS.PHASECHK.TRANS64.TRYWAIT P0, [UR6+0x8], R5 ;  /* 0x00000805ff0075a7 */ /* 0x000e640008001106 */
[----:B-1----:R-:W-:Y:S05]  /*3020*/  @P0 BRA `(.L_x_62) ;  /* 0x0000000000080947 */ /* 0x002fea0003800000 */
[----:B------:R-:W1:Y:S02]  /*3030*/  SYNCS.PHASECHK.TRANS64.TRYWAIT P0, [UR6+0x8], R5 ;  /* 0x00000805ff0075a7 */ /* 0x000e640008001106 */
[----:B-1----:R-:W-:Y:S05]  /*3040*/  @!P0 BRA `(.L_x_63) ;  /* 0x0000005c00988947 */ /* 0x002fea0003800000 */
.L_x_62:
[----:B-1----:R-:W-:Y:S01]  /*3050*/  HFMA2 R4, -RZ, RZ, 0, 5.9604644775390625e-08 ;  /* 0x00000001ff047431 */ /* 0x002fe200000001ff */
[----:B------:R-:W-:Y:S01]  /*3060*/  UPRMT UR7, UR4, 0x654, UR8 ;  /* 0x0000065404077896 */ /* 0x000fe20008000008 */
[----:B------:R-:W-:Y:S01]  /*3070*/  IMAD.MOV.U32 R6, RZ, RZ, 0xffff ;  /* 0x0000ffffff067424 */ /* 0x000fe200078e00ff */
[----:B------:R-:W-:Y:S01]  /*3080*/  PRMT R2, R2, 0x654, R3 ;  /* 0x0000065402027816 */ /* 0x000fe20000000003 */
[----:B------:R-:W-:Y:S02]  /*3090*/  IMAD.MOV.U32 R5, RZ, RZ, 0x4 ;  /* 0x00000004ff057424 */ /* 0x000fe400078e00ff */
[----:B------:R-:W-:Y:S01]  /*30a0*/  IMAD.SHL.U32 R9, R11, 0x20, RZ ;  /* 0x000000200b097824 */ /* 0x000fe200078e00ff */
[----:B------:R-:W-:Y:S02]  /*30b0*/  MOV R3, UR7 ;  /* 0x0000000700037c02 */ /* 0x000fe40008000f00 */
[-C--:B------:R-:W-:Y:S01]  /*30c0*/  SHF.L.U32 R7, R6, R11.reuse, RZ ;  /* 0x0000000b06077219 */ /* 0x080fe200000006ff */
[----:B------:R1:W-:Y:S01]  /*30d0*/  SYNCS.ARRIVE.TRANS64.RED RZ, [UR7], R5 ;  /* 0x00000005ffff79a7 */ /* 0x0003e20008000407 */
[----:B------:R-:W-:Y:S01]  /*30e0*/  SHF.L.U32 R6, R4, R11, RZ ;  /* 0x0000000b04067219 */ /* 0x000fe200000006ff */
[----:B------:R1:W-:Y:S04]  /*30f0*/  STS [UR37+0x130], R9 ;  /* 0x00013009ff007988 */ /* 0x0003e80008000825 */
[----:B------:R1:W-:Y:S04]  /*3100*/  STAS [R2.64], R11 ;  /* 0x0000000b02007dbd */ /* 0x0003e8000c0008ff */
[----:B------:R1:W-:Y:S04]  /*3110*/  ATOMS.OR RZ, [UR6+0x14], R7 ;  /* 0x00001407ffff798c */ /* 0x0003e8000b000006 */
[----:B------:R1:W-:Y:S04]  /*3120*/  ATOMS.OR RZ, [UR6+0x18], R6 ;  /* 0x00001806ffff798c */ /* 0x0003e8000b000006 */
[----:B------:R1:W-:Y:S02]  /*3130*/  ATOMS.XOR RZ, [UR6+0x10], R4 ;  /* 0x00001004ffff798c */ /* 0x0003e4000b800006 */
.L_x_59:
[----:B------:R-:W-:Y:S05]  /*3140*/  BSYNC B0 ;  /* 0x0000000000007941 */ /* 0x000fea0003800000 */
.L_x_58:
[----:B------:R-:W-:Y:S05]  /*3150*/  BRA.U UP0, `(.L_x_64) ;  /* 0x00000001006c7547 */ /* 0x000fea000b800000 */
[----:B------:R-:W-:-:S03]  /*3160*/  UMOV UR7, 0xffffffff ;  /* 0xffffffff00077882 */ /* 0x000fc60000000000 */
[----:B------:R-:W-:Y:S05]  /*3170*/  BRA.DIV UR7, `(.L_x_65) ;  /* 0x0000005e07647947 */ /* 0x000fea000b800000 */
[----:B------:R-:W-:-:S13]  /*3180*/  ELECT P6, URZ, PT ;  /* 0x0000000000ff782f */ /* 0x000fda00038c0000 */
.L_x_144:
[----:B------:R-:W-:Y:S05]  /*3190*/  @!P6 BRA `(.L_x_64) ;  /* 0x00000000005ce947 */ /* 0x000fea0003800000 */
[----:B-1----:R-:W1:Y:S02]  /*31a0*/  LDS R3, [UR6+0x10] ;  /* 0x00001006ff037984 */ /* 0x002e640008000800 */
[----:B-1----:R-:W-:-:S04]  /*31b0*/  SHF.L.U32 R3, R3, 0x1f, RZ ;  /* 0x0000001f03037819 */ /* 0x002fc800000006ff */
[----:B------:R-:W1:Y:S02]  /*31c0*/  SYNCS.PHASECHK.TRANS64.TRYWAIT P0, [UR6+0x8], R3 ;  /* 0x00000803ff0075a7 */ /* 0x000e640008001106 */
[----:B-1----:R-:W-:Y:S05]  /*31d0*/  @P0 BRA `(.L_x_66) ;  /* 0x0000000000080947 */ /* 0x002fea0003800000 */
[----:B------:R-:W1:Y:S02]  /*31e0*/  SYNCS.PHASECHK.TRANS64.TRYWAIT P0, [UR6+0x8], R3 ;  /* 0x00000803ff0075a7 */ /* 0x000e640008001106 */
[----:B-1----:R-:W-:Y:S05]  /*31f0*/  @!P0 BRA `(.L_x_67) ;  /* 0x0000005c00648947 */ /* 0x002fea0003800000 */
.L_x_66:
[----:B------:R-:W2:Y:S01]  /*3200*/  LDS R5, [UR37+0x130] ;  /* 0x00013025ff057984 */ /* 0x000ea20008000800 */
[----:B-1----:R-:W-:Y:S02]  /*3210*/  HFMA2 R2, -RZ, RZ, 0, 5.9604644775390625e-08 ;  /* 0x00000001ff027431 */ /* 0x002fe400000001ff */
[----:B------:R-:W-:Y:S01]  /*3220*/  IMAD.MOV.U32 R3, RZ, RZ, 0xffff ;  /* 0x0000ffffff037424 */ /* 0x000fe200078e00ff */
[----:B------:R-:W-:Y:S01]  /*3230*/  UPRMT UR7, UR4, 0x654, UR8 ;  /* 0x0000065404077896 */ /* 0x000fe20008000008 */
[----:B--2---:R-:W-:-:S03]  /*3240*/  IMAD.SHL.U32 R4, R5, 0x20, RZ ;  /* 0x0000002005047824 */ /* 0x004fc600078e00ff */
[-C--:B------:R-:W-:Y:S02]  /*3250*/  SHF.L.U32 R3, R3, R5.reuse, RZ ;  /* 0x0000000503037219 */ /* 0x080fe400000006ff */
[----:B------:R-:W-:Y:S01]  /*3260*/  SHF.L.U32 R5, R2, R5, RZ ;  /* 0x0000000502057219 */ /* 0x000fe200000006ff */
[----:B------:R2:W-:Y:S04]  /*3270*/  STS [UR37+0x130], R4 ;  /* 0x00013004ff007988 */ /* 0x0005e80008000825 */
[----:B------:R2:W-:Y:S04]  /*3280*/  ATOMS.OR RZ, [UR6+0x14], R3 ;  /* 0x00001403ffff798c */ /* 0x0005e8000b000006 */
[----:B------:R2:W-:Y:S01]  /*3290*/  ATOMS.OR RZ, [UR6+0x18], R5 ;  /* 0x00001805ffff798c */ /* 0x0005e2000b000006 */
[----:B------:R-:W-:Y:S03]  /*32a0*/  SYNCS.ARRIVE.TRANS64.RED.A1T0 RZ, [UR7], RZ ;  /* 0x000000ffffff79a7 */ /* 0x000fe60008100407 */
[----:B------:R2:W-:Y:S01]  /*32b0*/  ATOMS.XOR RZ, [UR6+0x10], R2 ;  /* 0x00001002ffff798c */ /* 0x0005e2000b800006 */
[----:B------:R-:W-:Y:S05]  /*32c0*/  BRA `(.L_x_64) ;  /* 0x0000000000107947 */ /* 0x000fea0003800000 */
.L_x_57:
[----:B------:R-:W-:-:S05]  /*32d0*/  MOV R2, 0xffffffff ;  /* 0xffffffff00027802 */ /* 0x000fca0000000f00 */
[----:B------:R1:W-:Y:S02]  /*32e0*/  STS [UR37+0x130], R2 ;  /* 0x00013002ff007988 */ /* 0x0003e40008000825 */
[----:B-1----:R-:W-:Y:S02]  /*32f0*/  MOV R2, 0x3310 ;  /* 0x0000331000027802 */ /* 0x002fe40000000f00 */
[----:B-----5:R-:W-:Y:S05]  /*3300*/  CALL.REL.NOINC `($__internal_1_$__cuda_sm10x_tcgen05_guardrail_trap_phase_invalid_during_alloc) ;  /* 0x0000006000ac7944 */ /* 0x020fea0003c00000 */
.L_x_64:
[----:B------:R-:W-:Y:S05]  /*3310*/  WARPSYNC.ALL ;  /* 0x0000000000007948 */ /* 0x000fea0003800000 */
[----:B------:R-:W3:Y:S01]  /*3320*/  S2UR UR7, SR_CgaCtaId ;  /* 0x00000000000779c3 */ /* 0x000ee20000008800 */
[----:B------:R-:W-:Y:S01]  /*3330*/  UMOV UR6, 0x400 ;  /* 0x0000040000067882 */ /* 0x000fe20000000000 */
[----:B------:R-:W-:-:S06]  /*3340*/  NOP ;  /* 0x0000000000007918 */ /* 0x000fcc0000000000 */
[----:B------:R-:W-:Y:S06]  /*3350*/  BAR.ARV 0x6, 0xa0 ;  /* 0x0182800000007b1d */ /* 0x000fec0000002000 */
[----:B------:R-:W4:Y:S01]  /*3360*/  LDCU UR8, c[0x0][0x38c] ;  /* 0x00007180ff0877ac */ /* 0x000f220008000800 */
[----:B------:R-:W-:Y:S01]  /*3370*/  LOP3.LUT R0, R0, 0xffff, RZ, 0xc0, !PT ;  /* 0x0000ffff00007812 */ /* 0x000fe200078ec0ff */
[----:B-1----:R-:W-:Y:S01]  /*3380*/  IMAD.MOV.U32 R9, RZ, RZ, 0x1 ;  /* 0x00000001ff097424 */ /* 0x002fe200078e00ff */
[----:B------:R-:W-:Y:S01]  /*3390*/  LOP3.LUT R8, R8, 0xffff, RZ, 0xc0, !PT ;  /* 0x0000ffff08087812 */ /* 0x000fe200078ec0ff */
[----:B------:R-:W-:Y:S01]  /*33a0*/  UMOV UR19, URZ ;  /* 0x000000ff00137c82 */ /* 0x000fe20008000000 */
[----:B------:R-:W-:Y:S01]  /*33b0*/  R2UR UR11, R0 ;  /* 0x00000000000b72ca */ /* 0x000fe200000e0000 */
[----:B------:R-:W-:Y:S01]  /*33c0*/  UMOV UR18, URZ ;  /* 0x000000ff00127c82 */ /* 0x000fe20008000000 */
[----:B------:R-:W-:Y:S01]  /*33d0*/  R2UR UR12, R8 ;  /* 0x00000000080c72ca */ /* 0x000fe200000e0000 */
[----:B------:R-:W-:Y:S01]  /*33e0*/  IMAD.MOV.U32 R8, RZ, RZ, RZ ;  /* 0x000000ffff087224 */ /* 0x000fe200078e00ff */
[----:B------:R-:W-:Y:S01]  /*33f0*/  UMOV UR17, URZ ;  /* 0x000000ff00117c82 */ /* 0x000fe20008000000 */
[----:B---3--:R-:W-:-:S02]  /*3400*/  ULEA UR7, UR7, UR6, 0x18 ;  /* 0x0000000607077291 */ /* 0x008fc4000f8ec0ff */
[----:B------:R-:W-:Y:S02]  /*3410*/  UISETP.NE.AND UP2, UPT, UR5, URZ, UPT ;  /* 0x000000ff0500728c */ /* 0x000fe4000bf45270 */
[----:B------:R-:W-:Y:S02]  /*3420*/  UIADD3 UR13, UPT, UPT, UR7, 0x8400, URZ ;  /* 0x00008400070d7890 */ /* 0x000fe4000fffe0ff */
[----:B------:R-:W-:Y:S02]  /*3430*/  UIADD3 UR14, UPT, UPT, UR7, 0x1c400, URZ ;  /* 0x0001c400070e7890 */ /* 0x000fe4000fffe0ff */
[----:B----4-:R-:W-:Y:S01]  /*3440*/  UIADD3 UR8, UPT, UPT, UR8, 0x7f, URZ ;  /* 0x0000007f08087890 */ /* 0x010fe2000fffe0ff */
[----:B--2---:R-:W1:Y:S01]  /*3450*/  LDS R2, [UR7+0x130] ;  /* 0x00013007ff027984 */ /* 0x004e620008000800 */
[----:B------:R-:W-:Y:S02]  /*3460*/  USHF.R.U32.HI UR13, URZ, 0x4, UR13 ;  /* 0x00000004ff0d7899 */ /* 0x000fe4000801160d */
[----:B------:R-:W-:-:S02]  /*3470*/  USHF.R.S32.HI UR6, URZ, 0x1f, UR8 ;  /* 0x0000001fff067899 */ /* 0x000fc40008011408 */
[----:B------:R-:W-:Y:S02]  /*3480*/  USHF.R.U32.HI UR14, URZ, 0x4, UR14 ;  /* 0x00000004ff0e7899 */ /* 0x000fe4000801160e */
[----:B------:R-:W-:Y:S02]  /*3490*/  ULEA.HI UR6, UR6, UR8, URZ, 0x7 ;  /* 0x0000000806067291 */ /* 0x000fe4000f8f38ff */
[----:B------:R-:W-:Y:S02]  /*34a0*/  ULOP3.LUT UR13, UR13, 0x3fff, URZ, 0xc0, !UPT ;  /* 0x00003fff0d0d7892 */ /* 0x000fe4000f8ec0ff */
[----:B------:R-:W-:Y:S02]  /*34b0*/  USHF.R.S32.HI UR6, URZ, 0x7, UR6 ;  /* 0x00000007ff067899 */ /* 0x000fe40008011406 */
[----:B------:R-:W-:Y:S02]  /*34c0*/  ULOP3.LUT UR14, UR14, 0x3fff, URZ, 0xc0, !UPT ;  /* 0x00003fff0e0e7892 */ /* 0x000fe4000f8ec0ff */
[----:B------:R-:W-:Y:S01]  /*34d0*/  UISETP.LT.AND UP0, UPT, UR6, 0x1, UPT ;  /* 0x000000010600788c */ /* 0x000fe2000bf01270 */
[----:B------:R-:W-:Y:S01]  /*34e0*/  UMOV UR28, 0x0 ;  /* 0x00000000001c7882 */ /* 0x000fe20000000000 */
[----:B------:R-:W-:Y:S01]  /*34f0*/  UMOV UR29, 0x10200010 ;  /* 0x10200010001d7882 */ /* 0x000fe20000000000 */
[----:B------:R-:W-:-:S02]  /*3500*/  ULOP3.LUT UR13, UR13, 0x10000, URZ, 0xfc, !UPT ;  /* 0x000100000d0d7892 */ /* 0x000fc4000f8efcff */
[----:B------:R-:W-:Y:S02]  /*3510*/  ULOP3.LUT UR14, UR14, 0x10000, URZ, 0xfc, !UPT ;  /* 0x000100000e0e7892 */ /* 0x000fe4000f8efcff */
[----:B------:R-:W-:Y:S01]  /*3520*/  USEL UR20, UR6, 0x1, !UP0 ;  /* 0x0000000106147887 */ /* 0x000fe2000c000000 */
[----:B------:R-:W-:Y:S01]  /*3530*/  UMOV UR26, 0x0 ;  /* 0x00000000001a7882 */ /* 0x000fe20000000000 */
[----:B------:R-:W-:Y:S01]  /*3540*/  UMOV UR27, 0x10200010 ;  /* 0x10200010001b7882 */ /* 0x000fe20000000000 */
[----:B------:R-:W-:Y:S01]  /*3550*/  UMOV UR24, 0x0 ;  /* 0x0000000000187882 */ /* 0x000fe20000000000 */
[----:B------:R-:W-:Y:S01]  /*3560*/  UMOV UR25, 0x10200010 ;  /* 0x1020001000197882 */ /* 0x000fe20000000000 */
[----:B------:R-:W-:Y:S01]  /*3570*/  UMOV UR22, 0x0 ;  /* 0x0000000000167882 */ /* 0x000fe20000000000 */
[----:B------:R-:W-:Y:S01]  /*3580*/  UMOV UR23, 0x10200010 ;  /* 0x1020001000177882 */ /* 0x000fe20000000000 */
[----:B-1----:R-:W-:Y:S02]  /*3590*/  R2UR UR21, R2 ;  /* 0x00000000021572ca */ /* 0x002fe400000e0000 */
[----:B------:R-:W-:-:S13]  /*35a0*/  CS2R R2, SRZ ;  /* 0x0000000000027805 */ /* 0x000fda000001ff00 */
.L_x_75:
[C---:B------:R-:W-:Y:S02]  /*35b0*/  LEA R0, R8.reuse, UR7, 0x3 ;  /* 0x0000000708007c11 */ /* 0x040fe4000f8e18ff */
[----:B------:R-:W-:Y:S02]  /*35c0*/  SHF.L.U32 R5, R3, 0x1f, RZ ;  /* 0x0000001f03057819 */ /* 0x000fe400000006ff */
[----:B------:R-:W-:Y:S02]  /*35d0*/  LEA R4, R8, UR7, 0x4 ;  /* 0x0000000708047c11 */ /* 0x000fe4000f8e20ff */
[----:B------:R-:W1:Y:S02]  /*35e0*/  SYNCS.PHASECHK.TRANS64.TRYWAIT P0, [R0+URZ+0x80], R5 ;  /* 0x00008005000075a7 */ /* 0x000e6400080011ff */
[----:B-1-34-:R-:W-:Y:S05]  /*35f0*/  @!P0 BRA `(.L_x_68) ;  /* 0x00000058007c8947 */ /* 0x01afea0003800000 */
.L_x_145:
[----:B-1----:R-:W1:Y:S01]  /*3600*/  LDS.128 R4, [R4+0x110] ;  /* 0x0001100004047984 */ /* 0x002e620000000c00 */
[----:B------:R-:W-:Y:S02]  /*3610*/  VIADD R0, R0, 0x90 ;  /* 0x0000009000007836 */ /* 0x000fe40000000000 */
[----:B------:R-:W-:Y:S01]  /*3620*/  VIADD R8, R8, 0x1 ;  /* 0x0000000108087836 */ /* 0x000fe20000000000 */
[----:B------:R-:W-:Y:S01]  /*3630*/  @!PT LDS RZ, [RZ] ;  /* 0x00000000fffff984 */ /* 0x000fe20000000800 */
[----:B------:R-:W-:Y:S01]  /*3640*/  @!PT LDS RZ, [RZ] ;  /* 0x00000000fffff984 */ /* 0x000fe20000000800 */
[----:B------:R-:W-:Y:S01]  /*3650*/  @!PT LDS RZ, [RZ] ;  /* 0x00000000fffff984 */ /* 0x000fe20000000800 */
[----:B------:R-:W-:Y:S01]  /*3660*/  @!PT LDS RZ, [RZ] ;  /* 0x00000000fffff984 */ /* 0x000fe20000000800 */
[----:B------:R2:W-:Y:S06]  /*3670*/  MEMBAR.ALL.CTA ;  /* 0x0000000000007992 */ /* 0x0005ec0000008000 */
[----:B--2---:R-:W2:Y:S01]  /*3680*/  FENCE.VIEW.ASYNC.S ;  /* 0x00000000000073c6 */ /* 0x004ea20000000000 */
[----:B------:R-:W-:-:S04]  /*3690*/  PRMT R0, RZ, 0x654, R0 ;  /* 0x00000654ff007816 */ /* 0x000fc80000000000 */
[----:B--2---:R2:W-:Y:S01]  /*36a0*/  SYNCS.ARRIVE.TRANS64.RED.A1T0 RZ, [R0+URZ], RZ ;  /* 0x000000ff00ff79a7 */ /* 0x0045e200081004ff */
[----:B-1----:R-:W-:Y:S01]  /*36b0*/  LOP3.LUT P1, RZ, R6, 0x1, RZ, 0xc0, !PT ;  /* 0x0000000106ff7812 */ /* 0x002fe2000782c0ff */
[----:B--2---:R-:W-:-:S12]  /*36c0*/  BRA.U UP2, `(.L_x_69) ;  /* 0x0000000502087547 */ /* 0x004fd8000b800000 */
[----:B------:R-:W1:Y:S01]  /*36d0*/  LDCU UR8, c[0x0][0x38c] ;  /* 0x00007180ff0877ac */ /* 0x000e620008000800 */
[----:B------:R-:W-:Y:S02]  /*36e0*/  PLOP3.LUT P2, PT, PT, PT, PT, 0x80, 0x8 ;  /* 0x000000000008781c */ /* 0x000fe40003f4f070 */
[----:B------:R-:W-:Y:S01]  /*36f0*/  SHF.L.U32 R5, R9, 0x1f, RZ ;  /* 0x0000001f09057819 */ /* 0x000fe200000006ff */
[----:B------:R-:W-:Y:S02]  /*3700*/  ULEA UR9, UR19, UR7, 0x3 ;  /* 0x0000000713097291 */ /* 0x000fe4000f8e18ff */
[----:B------:R-:W-:Y:S02]  /*3710*/  ULEA UR10, UR19, UR21, 0x7 ;  /* 0x00000015130a7291 */ /* 0x000fe4000f8e38ff */
[----:B-1----:R-:W-:-:S06]  /*3720*/  UISETP.GE.AND UP0, UPT, UR8, 0x1, UPT ;  /* 0x000000010800788c */ /* 0x002fcc000bf06270 */
[----:B------:R-:W-:-:S05]  /*3730*/  PLOP3.LUT P0, PT, PT, PT, UP0, 0x80, 0x8 ;  /* 0x000000000008781c */ /* 0x000fca0003f0f008 */
[----:B------:R-:W-:-:S08]  /*3740*/  @UP0 ULEA UR8, UR18, UR7, 0x3 ;  /* 0x0000000712080291 */ /* 0x000fd0000f8e18ff */
[----:B------:R-:W-:-:S04]  /*3750*/  @P0 SHF.L.U32 R0, R2, 0x1f, RZ ;  /* 0x0000001f02000819 */ /* 0x000fc800000006ff */
[----:B------:R1:W2:Y:S01]  /*3760*/  @P0 SYNCS.PHASECHK.TRANS64.TRYWAIT P2, [UR8], R0 ;  /* 0x00000000ff0005a7 */ /* 0x0002a20008041108 */
[----:B------:R-:W3:Y:S02]  /*3770*/  SYNCS.PHASECHK.TRANS64.TRYWAIT P0, [UR9+0xc0], R5 ;  /* 0x0000c005ff0075a7 */ /* 0x000ee40008001109 */
[----:B-123--:R-:W-:Y:S05]  /*3780*/  @!P0 BRA `(.L_x_70) ;  /* 0x00000058002c8947 */ /* 0x00efea0003800000 */
.L_x_147:
[----:B------:R-:W-:Y:S01]  /*3790*/  UMOV UR16, UR17 ;  /* 0x0000001100107c82 */ /* 0x000fe20008000000 */
[----:B------:R-:W-:Y:S05]  /*37a0*/  BRA.U !UP0, `(.L_x_71) ;  /* 0x0000000108c07547 */ /* 0x000fea000b800000 */
[----:B------:R-:W-:Y:S02]  /*37b0*/  UIADD3 UR16, UPT, UPT, UR20, UR17, URZ ;  /* 0x0000001114107290 */ /* 0x000fe4000fffe0ff */
[----:B------:R-:W-:Y:S01]  /*37c0*/  UPLOP3.LUT UP3, UPT, UPT, UPT, UPT, 0x40, 0x4 ;  /* 0x000000000004789c */ /* 0x000fe20003f6e870 */
[----:B------:R-:W-:Y:S01]  /*37d0*/  UMOV UR15, UR6 ;  /* 0x00000006000f7c82 */ /* 0x000fe20008000000 */
[----:B------:R-:W-:-:S09]  /*37e0*/  UMOV UR46, UR18 ;  /* 0x00000012002e7c82 */ /* 0x000fd20008000000 */
.L_x_74:
[----:B--2---:R-:W-:Y:S01]  /*37f0*/  ULEA UR8, UR46, UR7, 0x3 ;  /* 0x000000072e087291 */ /* 0x004fe2000f8e18ff */
[----:B---3--:R-:W-:Y:S11]  /*3800*/  @P2 BRA `(.L_x_72) ;  /* 0x00000000000c2947 */ /* 0x008ff60003800000 */
[----:B-1----:R-:W-:Y:S04]  /*3810*/  SHF.L.U32 R5, R2, 0x1f, RZ ;  /* 0x0000001f02057819 */ /* 0x002fe800000006ff */
[----:B------:R-:W1:Y:S02]  /*3820*/  SYNCS.PHASECHK.TRANS64.TRYWAIT P0, [UR8], R5 ;  /* 0x00000005ff0075a7 */ /* 0x000e640008001108 */
[----:B-1----:R-:W-:Y:S05]  /*3830*/  @!P0 BRA `(.L_x_73) ;  /* 0x0000005800188947 */ /* 0x002fea0003800000 */
.L_x_72:
[----:B------:R-:W-:Y:S01]  /*3840*/  UISETP.NE.AND UP0, UPT, UR15, 0x1, UPT ;  /* 0x000000010f00788c */ /* 0x000fe2000bf05270 */
[----:B------:R-:W-:Y:S01]  /*3850*/  PLOP3.LUT P2, PT, PT, PT, PT, 0x80, 0x8 ;  /* 0x000000000008781c */ /* 0x000fe20003f4f070 */
[----:B------:R-:W-:Y:S02]  /*3860*/  UIADD3 UR18, UPT, UPT, UR46, 0x1, URZ ;  /* 0x000000012e127890 */ /* 0x000fe4000fffe0ff */
[----:B------:R-:W-:Y:S02]  /*3870*/  ULEA UR32, UR46, UR14, 0x9 ;  /* 0x0000000e2e207291 */ /* 0x000fe4000f8e48ff */
[----:B------:R-:W-:Y:S01]  /*3880*/  UISETP.NE.AND UP1, UPT, UR18, 0x5, UPT ;  /* 0x000000051200788c */ /* 0x000fe2000bf25270 */
[----:B------:R-:W-:Y:S01]  /*3890*/  PLOP3.LUT P0, PT, PT, PT, UP0, 0x80, 0x8 ;  /* 0x000000000008781c */ /* 0x000fe20003f0f008 */
[----:B------:R-:W-:Y:S02]  /*38a0*/  UIADD3 UR44, UPT, UPT, UR32, 0x2, URZ ;  /* 0x00000002202c7890 */ /* 0x000fe4000fffe0ff */
[----:B------:R-:W-:Y:S02]  /*38b0*/  USEL UR31, URZ, 0x1, UP1 ;  /* 0x00000001ff1f7887 */ /* 0x000fe40008800000 */
[----:B------:R-:W-:Y:S02]  /*38c0*/  USEL UR18, UR18, URZ, UP1 ;  /* 0x000000ff12127287 */ /* 0x000fe40008800000 */
[----:B------:R-:W-:Y:S02]  /*38d0*/  UIADD3 UR40, UPT, UPT, UR32, 0x4, URZ ;  /* 0x0000000420287890 */ /* 0x000fe4000fffe0ff */
[----:B------:R-:W-:Y:S01]  /*38e0*/  @UP0 ULEA UR30, UR18, UR7, 0x3 ;  /* 0x00000007121e0291 */ /* 0x000fe2000f8e18ff */
[----:B------:R-:W-:Y:S01]  /*38f0*/  LOP3.LUT R2, R2, UR31, RZ, 0x3c, !PT ;  /* 0x0000001f02027c12 */ /* 0x000fe2000f8e3cff */
[----:B------:R-:W-:Y:S02]  /*3900*/  UIADD3 UR36, UPT, UPT, UR32, 0x6, URZ ;  /* 0x0000000620247890 */ /* 0x000fe4000fffe0ff */
[----:B------:R-:W-:Y:S01]  /*3910*/  UIADD3 UR8, UPT, UPT, UR8, 0x28, URZ ;  /* 0x0000002808087890 */ /* 0x000fe2000fffe0ff */
[----:B-1----:R-:W-:Y:S01]  /*3920*/  @P0 SHF.L.U32 R0, R2, 0x1f, RZ ;  /* 0x0000001f02000819 */ /* 0x002fe200000006ff */
[----:B------:R-:W-:Y:S02]  /*3930*/  UIADD3 UR17, UPT, UPT, UR17, 0x1, URZ ;  /* 0x0000000111117890 */ /* 0x000fe4000fffe0ff */
[----:B------:R-:W-:Y:S01]  /*3940*/  UIADD3 UR15, UPT, UPT, UR15, -0x1, URZ ;  /* 0xffffffff0f0f7890 */ /* 0x000fe2000fffe0ff */
[----:B------:R2:W3:Y:S01]  /*3950*/  @P0 SYNCS.PHASECHK.TRANS64.TRYWAIT P2, [UR30], R0 ;  /* 0x00000000ff0005a7 */ /* 0x0004e2000804111e */
[----:B------:R-:W-:Y:S02]  /*3960*/  ULEA UR30, UR46, UR13, 0xa ;  /* 0x0000000d2e1e7291 */ /* 0x000fe4000f8e50ff */
[----:B------:R-:W-:Y:S02]  /*3970*/  UISETP.NE.AND UP0, UPT, UR17, UR16, UPT ;  /* 0x000000101100728c */ /* 0x000fe4000bf05270 */
[----:B------:R-:W-:Y:S02]  /*3980*/  UIADD3 UR42, UPT, UPT, UR30, 0x2, URZ ;  /* 0x000000021e2a7890 */ /* 0x000fe4000fffe0ff */
[----:B------:R-:W-:Y:S02]  /*3990*/  UIADD3 UR38, UPT, UPT, UR30, 0x4, URZ ;  /* 0x000000041e267890 */ /* 0x000fe4000fffe0ff */
[----:B------:R-:W-:Y:S01]  /*39a0*/  UIADD3 UR34, UPT, UPT, UR30, 0x6, URZ ;  /* 0x000000061e227890 */ /* 0x000fe2000fffe0ff */
[----:B------:R-:W-:Y:S01]  /*39b0*/  UMOV UR33, 0x40004040 ;  /* 0x4000404000217882 */ /* 0x000fe20000000000 */
[----:B------:R-:W-:Y:S01]  /*39c0*/  UMOV UR31, 0x40004040 ;  /* 0x40004040001f7882 */ /* 0x000fe20000000000 */
[----:B------:R-:W-:Y:S01]  /*39d0*/  UMOV UR45, 0x40004040 ;  /* 0x40004040002d7882 */ /* 0x000fe20000000000 */
[----:B------:R2:W-:Y:S01]  /*39e0*/  UTCQMMA.2CTA gdesc[UR30], gdesc[UR32], tmem[UR10], tmem[UR28], idesc[UR29], UP3 ;  /* 0x00ff1c201e0075ea */ /* 0x0005e20009a0030a */
[----:B------:R-:W-:Y:S01]  /*39f0*/  UPLOP3.LUT UP3, UPT, UPT, UPT, UPT, 0x80, 0x8 ;  /* 0x000000000008789c */ /* 0x000fe20003f6f070 */
[----:B------:R-:W-:Y:S01]  /*3a00*/  UMOV UR43, 0x40004040 ;  /* 0x40004040002b7882 */ /* 0x000fe20000000000 */
[----:B------:R-:W-:Y:S01]  /*3a10*/  UMOV UR41, 0x40004040 ;  /* 0x4000404000297882 */ /* 0x000fe20000000000 */
[----:B------:R2:W-:Y:S01]  /*3a20*/  UTCQMMA.2CTA gdesc[UR42], gdesc[UR44], tmem[UR10], tmem[UR26], idesc[UR27], UPT ;  /* 0x00ff1a2c2a0075ea */ /* 0x0005e2000ba0030a */
[----:B------:R-:W-:Y:S01]  /*3a30*/  UMOV UR39, 0x40004040 ;  /* 0x4000404000277882 */ /* 0x000fe20000000000 */
[----:B------:R-:W-:Y:S01]  /*3a40*/  UMOV UR37, 0x40004040 ;  /* 0x4000404000257882 */ /* 0x000fe20000000000 */
[----:B------:R-:W-:Y:S01]  /*3a50*/  UMOV UR35, 0x40004040 ;  /* 0x4000404000237882 */ /* 0x000fe20000000000 */
[----:B------:R2:W-:Y:S01]  /*3a60*/  UTCQMMA.2CTA gdesc[UR38], gdesc[UR40], tmem[UR10], tmem[UR24], idesc[UR25], UPT ;  /* 0x00ff1828260075ea */ /* 0x0005e2000ba0030a */
[----:B------:R2:W-:Y:S01]  /*3a70*/  UTCQMMA.2CTA gdesc[UR34], gdesc[UR36], tmem[UR10], tmem[UR22], idesc[UR23], UPT ;  /* 0x00ff1624220075ea */ /* 0x0005e2000ba0030a */
[----:B------:R2:W-:Y:S01]  /*3a80*/  UTCBAR.2CTA.MULTICAST [UR8], URZ, UR12 ;  /* 0x000000ff080073e9 */ /* 0x0005e2000820080c */
[----:B------:R-:W-:Y:S01]  /*3a90*/  UMOV UR46, UR18 ;  /* 0x00000012002e7c82 */ /* 0x000fe20008000000 */
[----:B------:R-:W-:Y:S05]  /*3aa0*/  BRA.U UP0, `(.L_x_74) ;  /* 0xfffffffd00507547 */ /* 0x000fea000b83ffff */
.L_x_71:
[----:B------:R-:W-:Y:S01]  /*3ab0*/  UIADD3 UR9, UPT, UPT, UR9, 0xa0, URZ ;  /* 0x000000a009097890 */ /* 0x000fe2000fffe0ff */
[----:B------:R-:W-:-:S08]  /*3ac0*/  UMOV UR17, UR16 ;  /* 0x0000001000117c82 */ /* 0x000fd00008000000 */
[----:B------:R4:W-:Y:S01]  /*3ad0*/  UTCBAR.2CTA.MULTICAST [UR9], URZ, UR11 ;  /* 0x000000ff090073e9 */ /* 0x0009e2000820080b */
[----:B------:R-:W-:Y:S02]  /*3ae0*/  NOP ;  /* 0x0000000000007918 */ /* 0x000fe40000000000 */
.L_x_69:
[----:B------:R-:W-:Y:S01]  /*3af0*/  UIADD3 UR19, UPT, UPT, UR19, 0x1, URZ ;  /* 0x0000000113137890 */ /* 0x000fe2000fffe0ff */
[----:B------:R-:W-:-:S03]  /*3b00*/  ISETP.NE.AND P0, PT, R8, 0x2, PT ;  /* 0x000000020800780c */ /* 0x000fc60003f05270 */
[----:B------:R-:W-:Y:S01]  /*3b10*/  UISETP.NE.AND UP0, UPT, UR19, 0x4, UPT ;  /* 0x000000041300788c */ /* 0x000fe2000bf05270 */
[----:B-12---:R-:W-:Y:S02]  /*3b20*/  SEL R0, RZ, 0x1, P0 ;  /* 0x00000001ff007807 */ /* 0x006fe40000000000 */
[----:B------:R-:W-:Y:S01]  /*3b30*/  SEL R8, R8, RZ, P0 ;  /* 0x000000ff08087207 */ /* 0x000fe20000000000 */
[----:B------:R-:W-:Y:S01]  /*3b40*/  USEL UR8, URZ, 0x1, UP0 ;  /* 0x00000001ff087887 */ /* 0x000fe20008000000 */
[----:B------:R-:W-:Y:S01]  /*3b50*/  LOP3.LUT R3, R3, R0, RZ, 0x3c, !PT ;  /* 0x0000000003037212 */ /* 0x000fe200078e3cff */
[----:B------:R-:W-:-:S04]  /*3b60*/  USEL UR19, UR19, URZ, UP0 ;  /* 0x000000ff13137287 */ /* 0x000fc80008000000 */
[----:B------:R-:W-:Y:S01]  /*3b70*/  LOP3.LUT R9, R9, UR8, RZ, 0x3c, !PT ;  /* 0x0000000809097c12 */ /* 0x000fe2000f8e3cff */
[----:B------:R-:W-:Y:S07]  /*3b80*/  @P1 BRA `(.L_x_75) ;  /* 0xfffffff800881947 */ /* 0x000fee000383ffff */
[----:B------:R-:W1:Y:S01]  /*3b90*/  S2UR UR6, SR_CgaCtaId ;  /* 0x00000000000679c3 */ /* 0x000e620000008800 */
[----:B------:R-:W-:Y:S01]  /*3ba0*/  ELECT P0, URZ, PT ;  /* 0x0000000000ff782f */ /* 0x000fe20003800000 */
[----:B------:R-:W-:Y:S01]  /*3bb0*/  HFMA2 R0, -RZ, RZ, 0, 5.9604644775390625e-08 ;  /* 0x00000001ff007431 */ /* 0x000fe200000001ff */
[----:B------:R-:W-:-:S05]  /*3bc0*/  UMOV UR8, 0x40 ;  /* 0x0000004000087882 */ /* 0x000fca0000000000 */
[----:B------:R-:W-:Y:S01]  /*3bd0*/  UVIRTCOUNT.DEALLOC.SMPOOL 0x80 ;  /* 0x000000800000784c */ /* 0x000fe20000000000 */
[----:B------:R-:W-:Y:S02]  /*3be0*/  UISETP.NE.AND UP0, UPT, UR5, URZ, UPT ;  /* 0x000000ff0500728c */ /* 0x000fe4000bf05270 */
[----:B-1----:R-:W-:-:S09]  /*3bf0*/  ULEA UR6, UR6, UR8, 0x18 ;  /* 0x0000000806067291 */ /* 0x002fd2000f8ec0ff */
[----:B------:R1:W-:Y:S01]  /*3c00*/  @P0 STS.U8 [UR6+0x1c], R0 ;  /* 0x00001c00ff000988 */ /* 0x0003e20008000006 */
[----:B------:R-:W-:Y:S05]  /*3c10*/  BRA.U UP0, `(.L_x_76) ;  /* 0x0000000100a07547 */ /* 0x000fea000b800000 */
[----:B------:R-:W-:Y:S01]  /*3c20*/  UIADD3 UR5, UPT, UPT, UR7, 0xc0, URZ ;  /* 0x000000c007057890 */ /* 0x000fe2000fffe0ff */
[----:B------:R-:W-:-:S03]  /*3c30*/  SHF.L.U32 R3, R9, 0x1f, RZ ;  /* 0x0000001f09037819 */ /* 0x000fc600000006ff */
[----:B------:R-:W-:-:S09]  /*3c40*/  ULEA UR8, UR19, UR5, 0x3 ;  /* 0x0000000513087291 */ /* 0x000fd2000f8e18ff */
[----:B------:R-:W2:Y:S02]  /*3c50*/  SYNCS.PHASECHK.TRANS64.TRYWAIT P0, [UR8], R3 ;  /* 0x00000003ff0075a7 */ /* 0x000ea40008001108 */
[----:B--2---:R-:W-:Y:S05]  /*3c60*/  @!P0 BRA `(.L_x_77) ;  /* 0x0000005400248947 */ /* 0x004fea0003800000 */
.L_x_150:
[----:B----4-:R-:W-:-:S04]  /*3c70*/  UIADD3 UR9, UPT, UPT, UR19, 0x1, URZ ;  /* 0x0000000113097890 */ /* 0x010fc8000fffe0ff */
        /* <DEDUP_REMOVED lines=8> */
.L_x_152:
        /* <DEDUP_REMOVED lines=9> */
.L_x_154:
[----:B------:R-:W-:-:S04]  /*3d90*/  UIADD3 UR9, UPT, UPT, UR9, 0x1, URZ ;  /* 0x0000000109097890 */ /* 0x000fc8000fffe0ff */
[----:B------:R-:W-:-:S04]  /*3da0*/  UISETP.NE.AND UP1, UPT, UR9, 0x4, UPT ;  /* 0x000000040900788c */ /* 0x000fc8000bf25270 */
[----:B------:R-:W-:Y:S02]  /*3db0*/  USEL UR8, URZ, 0x1, UP1 ;  /* 0x00000001ff087887 */ /* 0x000fe40008800000 */
[----:B------:R-:W-:-:S04]  /*3dc0*/  USEL UR9, UR9, URZ, UP1 ;  /* 0x000000ff09097287 */ /* 0x000fc80008800000 */
[----:B------:R-:W-:Y:S01]  /*3dd0*/  ULEA UR9, UR9, UR5, 0x3 ;  /* 0x0000000509097291 */ /* 0x000fe2000f8e18ff */
[----:B-1----:R-:W-:-:S04]  /*3de0*/  LOP3.LUT R3, R2, UR8, RZ, 0x3c, !PT ;  /* 0x0000000802037c12 */ /* 0x002fc8000f8e3cff */
[----:B------:R-:W-:Y:S01]  /*3df0*/  SHF.L.U32 R3, R3, 0x1f, RZ ;  /* 0x0000001f03037819 */ /* 0x000fe200000006ff */
[----:B------:R-:W-:-:S04]  /*3e00*/  IMAD.U32 R0, RZ, RZ, UR9 ;  /* 0x00000009ff007e24 */ /* 0x000fc8000f8e00ff */
[----:B------:R1:W2:Y:S03]  /*3e10*/  SYNCS.PHASECHK.TRANS64.TRYWAIT P0, [R0+URZ], R3 ;  /* 0x00000003000075a7 */ /* 0x0002a600080011ff */
[----:B--2---:R-:W-:Y:S05]  /*3e20*/  @!P0 NANOSLEEP.SYNCS 0x989680 ;  /* 0x009896800000895d */ /* 0x004fea0003900000 */
[----:B------:R-:W2:Y:S02]  /*3e30*/  @!P0 SYNCS.PHASECHK.TRANS64 P0, [R0+URZ], R3 ;  /* 0x00000003000085a7 */ /* 0x000ea400080010ff */
[----:B--2---:R-:W-:Y:S05]  /*3e40*/  @P0 BRA `(.L_x_80) ;  /* 0x0000000000200947 */ /* 0x004fea0003800000 */
.L_x_81:
[----:B--2---:R2:W4:Y:S02]  /*3e50*/  SYNCS.PHASECHK.TRANS64.TRYWAIT P0, [R0+URZ], R3 ;  /* 0x00000003000075a7 */ /* 0x00452400080011ff */
[----:B----4-:R-:W-:Y:S05]  /*3e60*/  @!P0 NANOSLEEP.SYNCS 0x989680 ;  /* 0x009896800000895d */ /* 0x010fea0003900000 */
[----:B------:R-:W4:Y:S02]  /*3e70*/  @!P0 SYNCS.PHASECHK.TRANS64 P0, [R0+URZ], R3 ;  /* 0x00000003000085a7 */ /* 0x000f2400080010ff */
[----:B----4-:R-:W-:Y:S05]  /*3e80*/  @!P0 BRA `(.L_x_81) ;  /* 0xfffffffc00f08947 */ /* 0x010fea000383ffff */
[----:B------:R-:W-:Y:S05]  /*3e90*/  BRA `(.L_x_80) ;  /* 0x00000000000c7947 */ /* 0x000fea0003800000 */
.L_x_76:
[----:B------:R-:W-:-:S04]  /*3ea0*/  UIADD3 UR5, UPT, UPT, UR7, 0x100, URZ ;  /* 0x0000010007057890 */ /* 0x000fc8000fffe0ff */
[----:B------:R-:W-:-:S09]  /*3eb0*/  UPRMT UR5, UR4, 0x654, UR5 ;  /* 0x0000065404057896 */ /* 0x000fd20008000005 */
[----:B------:R-:W-:Y:S03]  /*3ec0*/  SYNCS.ARRIVE.TRANS64.RED.A1T0 RZ, [UR5], RZ ;  /* 0x000000ffffff79a7 */ /* 0x000fe60008100405 */
.L_x_80:
[----:B-12---:R-:W-:Y:S01]  /*3ed0*/  SHF.L.U32 R3, RZ, 0x1f, RZ ;  /* 0x0000001fff037819 */ /* 0x006fe200000006ff */
[----:B------:R-:W-:Y:S01]  /*3ee0*/  UIADD3 UR5, UPT, UPT, UR7, 0x100, URZ ;  /* 0x0000010007057890 */ /* 0x000fe2000fffe0ff */
[----:B------:R-:W-:Y:S02]  /*3ef0*/  PLOP3.LUT P0, PT, PT, PT, UP0, 0x80, 0x8 ;  /* 0x000000000008781c */ /* 0x000fe40003f0f008 */
[----:B------:R-:W1:Y:S02]  /*3f00*/  SYNCS.PHASECHK.TRANS64.TRYWAIT P1, [UR7+0x100], R3 ;  /* 0x00010003ff0075a7 */ /* 0x000e640008021107 */
[----:B-1----:R-:W-:Y:S09]  /*3f10*/  @!P1 BRA `(.L_x_82) ;  /* 0x0000005000c09947 */ /* 0x002ff20003800000 */
.L_x_156:
[----:B------:R-:W-:Y:S01]  /*3f20*/  @!UP0 UPRMT UR5, UR4, 0x654, UR5 ;  /* 0x0000065404058896 */ /* 0x000fe20008000005 */
[----:B------:R-:W-:Y:S02]  /*3f30*/  UMOV UR8, 0xffff ;  /* 0x0000ffff00087882 */ /* 0x000fe40000000000 */
[----:B------:R-:W-:-:S06]  /*3f40*/  UMOV UR4, 0x1 ;  /* 0x0000000100047882 */ /* 0x000fcc0000000000 */
[----:B------:R-:W-:Y:S01]  /*3f50*/  @!P0 SYNCS.ARRIVE.TRANS64.RED.A1T0 RZ, [UR5], RZ ;  /* 0x000000ffffff89a7 */ /* 0x000fe20008100405 */
[----:B------:R-:W-:Y:S01]  /*3f60*/  NOP ;  /* 0x0000000000007918 */ /* 0x000fe20000000000 */
[----:B-1----:R-:W1:Y:S01]  /*3f70*/  LDS R0, [UR6+0x14] ;  /* 0x00001406ff007984 */ /* 0x002e620008000800 */
[----:B------:R-:W-:-:S04]  /*3f80*/  ULOP3.LUT UR5, UR21, 0xffff, URZ, 0xc0, !UPT ;  /* 0x0000ffff15057892 */ /* 0x000fc8000f8ec0ff */
[----:B------:R-:W-:-:S04]  /*3f90*/  USHF.R.U32.HI UR5, URZ, 0x5, UR5 ;  /* 0x00000005ff057899 */ /* 0x000fc80008011605 */
[----:B------:R-:W-:Y:S02]  /*3fa0*/  USHF.L.U32 UR8, UR8, UR5, URZ ;  /* 0x0000000508087299 */ /* 0x000fe400080006ff */
[----:B------:R-:W-:-:S04]  /*3fb0*/  USHF.L.U32 UR4, UR4, UR5, URZ ;  /* 0x0000000504047299 */ /* 0x000fc800080006ff */
[----:B-1----:R-:W-:-:S04]  /*3fc0*/  LOP3.LUT R0, R0, UR8, RZ, 0xc0, !PT ;  /* 0x0000000800007c12 */ /* 0x002fc8000f8ec0ff */
[----:B------:R-:W-:-:S13]  /*3fd0*/  ISETP.NE.AND P0, PT, R0, UR8, PT ;  /* 0x0000000800007c0c */ /* 0x000fda000bf05270 */
[----:B------:R-:W-:Y:S05]  /*3fe0*/  @P0 BRA `(.L_x_83) ;  /* 0x0000000000580947 */ /* 0x000fea0003800000 */
[----:B------:R-:W1:Y:S02]  /*3ff0*/  LDS R0, [UR6+0x18] ;  /* 0x00001806ff007984 */ /* 0x000e640008000800 */
[----:B-1----:R-:W-:-:S04]  /*4000*/  LOP3.LUT R0, R0, UR4, RZ, 0xc0, !PT ;  /* 0x0000000400007c12 */ /* 0x002fc8000f8ec0ff */
[----:B------:R-:W-:-:S13]  /*4010*/  ISETP.NE.AND P0, PT, R0, UR4, PT ;  /* 0x0000000400007c0c */ /* 0x000fda000bf05270 */
[----:B------:R-:W-:Y:S05]  /*4020*/  @P0 BRA `(.L_x_84) ;  /* 0x00000000003c0947 */ /* 0x000fea0003800000 */
[----:B------:R-:W1:Y:S01]  /*4030*/  S2R R2, SR_LANEID ;  /* 0x0000000000027919 */ /* 0x000e620000000000 */
[----:B------:R-:W-:Y:S01]  /*4040*/  ULOP3.LUT UR8, URZ, UR8, URZ, 0x33, !UPT ;  /* 0x00000008ff087292 */ /* 0x000fe2000f8e33ff */
[----:B------:R-:W-:Y:S01]  /*4050*/  LOP3.LUT R4, RZ, UR4, RZ, 0x33, !PT ;  /* 0x00000004ff047c12 */ /* 0x000fe2000f8e33ff */
[----:B------:R-:W-:Y:S02]  /*4060*/  VOTEU.ANY UR7, UPT, PT ;  /* 0x0000000000077886 */ /* 0x000fe400038e0100 */
[----:B------:R-:W-:Y:S01]  /*4070*/  UFLO.U32 UR7, UR7 ;  /* 0x00000007000772bd */ /* 0x000fe200080e0000 */
[----:B------:R-:W2:Y:S01]  /*4080*/  REDUX UR4, R4 ;  /* 0x00000000040473c4 */ /* 0x000ea20000000000 */
[----:B------:R-:W-:-:S06]  /*4090*/  IMAD.U32 R0, RZ, RZ, UR8 ;  /* 0x00000008ff007e24 */ /* 0x000fcc000f8e00ff */
[----:B------:R1:W-:Y:S01]  /*40a0*/  UTCATOMSWS.AND URZ, UR8 ;  /* 0x0000000800ff79e3 */ /* 0x0003e20008000000 */
[----:B------:R-:W3:Y:S01]  /*40b0*/  REDUX UR5, R0 ;  /* 0x00000000000573c4 */ /* 0x000ee20000000000 */
[----:B-1----:R-:W-:Y:S01]  /*40c0*/  ISETP.EQ.U32.AND P0, PT, R2, UR7, PT ;  /* 0x0000000702007c0c */ /* 0x002fe2000bf02070 */
[----:B--2---:R-:W-:Y:S01]  /*40d0*/  IMAD.U32 R2, RZ, RZ, UR4 ;  /* 0x00000004ff027e24 */ /* 0x004fe2000f8e00ff */
[----:B---3--:R-:W-:-:S11]  /*40e0*/  MOV R3, UR5 ;  /* 0x0000000500037c02 */ /* 0x008fd60008000f00 */
[----:B------:R1:W-:Y:S04]  /*40f0*/  @P0 ATOMS.AND RZ, [UR6+0x14], R3 ;  /* 0x00001403ffff098c */ /* 0x0003e8000a800006 */
[----:B------:R1:W-:Y:S01]  /*4100*/  @P0 ATOMS.AND RZ, [UR6+0x18], R2 ;  /* 0x00001802ffff098c */ /* 0x0003e2000a800006 */
[----:B------:R-:W-:Y:S05]  /*4110*/  BRA `(.L_x_85) ;  /* 0x0000000000147947 */ /* 0x000fea0003800000 */
.L_x_84:
[----:B------:R-:W-:Y:S02]  /*4120*/  MOV R2, 0x4140 ;  /* 0x0000414000027802 */ /* 0x000fe40000000f00 */
[----:B---345:R-:W-:Y:S05]  /*4130*/  CALL.REL.NOINC `($__internal_0_$__cuda_sm10x_tcgen05_guardrail_trap_col_being_dealloced_not_returned_by_alloc) ;  /* 0x0000005400147944 */ /* 0x038fea0003c00000 */
[----:B------:R-:W-:Y:S05]  /*4140*/  BRA `(.L_x_85) ;  /* 0x0000000000087947 */ /* 0x000fea0003800000 */
.L_x_83:
[----:B------:R-:W-:Y:S02]  /*4150*/  MOV R2, 0x4170 ;  /* 0x0000417000027802 */ /* 0x000fe40000000f00 */
[----:B---345:R-:W-:Y:S05]  /*4160*/  CALL.REL.NOINC `($__internal_2_$__cuda_sm10x_tcgen05_guardrail_trap_unallocated_columns_being_dealloced) ;  /* 0x0000005400207944 */ /* 0x038fea0003c00000 */
.L_x_85:
[----:B------:R-:W-:Y:S01]  /*4170*/  NOP ;  /* 0x0000000000007918 */ /* 0x000fe20000000000 */
[----:B----4-:R-:W-:Y:S05]  /*4180*/  EXIT ;  /* 0x000000000000794d */ /* 0x010fea0003800000 */
.L_x_56:
[----:B------:R-:W-:-:S09]  /*4190*/  UISETP.NE.OR UP5, UPT, UR10, 0x3, !UP5 ;  /* 0x000000030a00788c */ /* 0x000fd2000efa5670 */
[----:B------:R-:W-:Y:S05]  /*41a0*/  BRA.U UP5, `(.L_x_86) ;  /* 0x0000000d05407547 */ /* 0x000fea000b800000 */
[----:B------:R-:W1:Y:S01]  /*41b0*/  LDC R0, c[0x0][0xb30] ;  /* 0x0002cc00ff007b82 */ /* 0x000e620000000800 */
[----:B------:R-:W2:Y:S01]  /*41c0*/  LDCU.64 UR8, c[0x0][0x888] ;  /* 0x00011100ff0877ac */ /* 0x000ea20008000a00 */
[----:B------:R-:W-:Y:S02]  /*41d0*/  HFMA2 R29, -RZ, RZ, 0, 0 ;  /* 0x00000000ff1d7431 */ /* 0x000fe400000001ff */
[----:B------:R-:W-:Y:S01]  /*41e0*/  IMAD.MOV.U32 R31, RZ, RZ, 0x1 ;  /* 0x00000001ff1f7424 */ /* 0x000fe200078e00ff */
[----:B------:R-:W-:Y:S01]  /*41f0*/  MOV R23, 0x2000 ;  /* 0x0000200000177802 */ /* 0x000fe20000000f00 */
[----:B------:R-:W3:Y:S01]  /*4200*/  LDCU.64 UR4, c[0x0][0x890] ;  /* 0x00011200ff0477ac */ /* 0x000ee20008000a00 */
[----:B------:R-:W-:Y:S01]  /*4210*/  IMAD.MOV.U32 R30, RZ, RZ, RZ ;  /* 0x000000ffff1e7224 */ /* 0x000fe200078e00ff */
[----:B------:R-:W4:Y:S01]  /*4220*/  LDC R19, c[0x0][0x370] ;  /* 0x0000dc00ff137b82 */ /* 0x000f220000000800 */
[----:B------:R-:W-:Y:S01]  /*4230*/  UMOV UR6, 0x400 ;  /* 0x0000040000067882 */ /* 0x000fe20000000000 */
[----:B------:R-:W-:-:S02]  /*4240*/  UPLOP3.LUT UP1, UPT, UPT, UPT, UPT, 0x40, 0x4 ;  /* 0x000000000004789c */ /* 0x000fc40003f2e870 */
[----:B------:R-:W-:-:S04]  /*4250*/  ULEA UR6, UR37, UR6, 0x18 ;  /* 0x0000000625067291 */ /* 0x000fc8000f8ec0ff */
[----:B------:R-:W4:Y:S01]  /*4260*/  LDC R2, c[0x0][0xb0c] ;  /* 0x0002c300ff027b82 */ /* 0x000f220000000800 */
[----:B------:R-:W-:Y:S02]  /*4270*/  UIADD3 UR13, UPT, UPT, UR6, 0x58, URZ ;  /* 0x00000058060d7890 */ /* 0x000fe4000fffe0ff */
[----:B--2---:R-:W-:Y:S02]  /*4280*/  UISETP.NE.U32.AND UP2, UPT, UR8, URZ, UPT ;  /* 0x000000ff0800728c */ /* 0x004fe4000bf45070 */
[----:B------:R-:W-:Y:S02]  /*4290*/  UIADD3 UR17, UPT, UPT, UR6, 0x50, URZ ;  /* 0x0000005006117890 */ /* 0x000fe4000fffe0ff */
[----:B---3--:R-:W-:Y:S01]  /*42a0*/  UISETP.NE.U32.AND UP3, UPT, UR4, URZ, UPT ;  /* 0x000000ff0400728c */ /* 0x008fe2000bf65070 */
[----:B------:R-:W2:Y:S01]  /*42b0*/  LDC R18, c[0x0][0xb20] ;  /* 0x0002c800ff127b82 */ /* 0x000ea20000000800 */
[----:B-1----:R-:W-:Y:S01]  /*42c0*/  ISETP.NE.AND P1, PT, R0, 0x1, PT ;  /* 0x000000010000780c */ /* 0x002fe20003f25270 */
[----:B------:R-:W-:-:S02]  /*42d0*/  UISETP.NE.AND.EX UP2, UPT, UR9, URZ, UPT, UP2 ;  /* 0x000000ff0900728c */ /* 0x000fc4000bf45320 */
[----:B------:R-:W-:Y:S02]  /*42e0*/  UPRMT UR13, UR37, 0x654, UR13 ;  /* 0x00000654250d7896 */ /* 0x000fe4000800000d */
[----:B------:R-:W-:Y:S02]  /*42f0*/  UISETP.NE.AND.EX UP3, UPT, UR5, URZ, UPT, UP3 ;  /* 0x000000ff0500728c */ /* 0x000fe4000bf65330 */
[----:B------:R-:W1:Y:S08]  /*4300*/  LDC.64 R32, c[0x0][0x348] ;  /* 0x0000d200ff207b82 */ /* 0x000e700000000a00 */
[----:B------:R-:W3:Y:S08]  /*4310*/  LDC.64 R16, c[0x0][0xb10] ;  /* 0x0002c400ff107b82 */ /* 0x000ef00000000a00 */
[----:B------:R-:W1:Y:S08]  /*4320*/  LDC.64 R6, c[0x0][0xb18] ;  /* 0x0002c600ff067b82 */ /* 0x000e700000000a00 */
[----:B------:R-:W1:Y:S08]  /*4330*/  LDC.64 R4, c[0x0][0xb28] ;  /* 0x0002ca00ff047b82 */ /* 0x000e700000000a00 */
[----:B--2-4-:R-:W1:Y:S02]  /*4340*/  LDC R22, c[0x0][0x374] ;  /* 0x0000dd00ff167b82 */ /* 0x014e640000000800 */
.L_x_95:
[C---:B------:R-:W-:Y:S02]  /*4350*/  LEA R0, R30.reuse, UR6, 0x3 ;  /* 0x000000061e007c11 */ /* 0x040fe4000f8e18ff */
[----:B------:R-:W-:Y:S02]  /*4360*/  SHF.L.U32 R3, R29, 0x1f, RZ ;  /* 0x0000001f1d037819 */ /* 0x000fe400000006ff */
[----:B------:R-:W-:Y:S02]  /*4370*/  LEA R24, R30, UR6, 0x4 ;  /* 0x000000061e187c11 */ /* 0x000fe4000f8e20ff */
[----:B--2---:R-:W2:Y:S02]  /*4380*/  SYNCS.PHASECHK.TRANS64.TRYWAIT P0, [R0+URZ+0x80], R3 ;  /* 0x00008003000075a7 */ /* 0x004ea400080011ff */
[----:B--2---:R-:W-:Y:S05]  /*4390*/  @!P0 BRA `(.L_x_87) ;  /* 0x0000004c00b88947 */ /* 0x004fea0003800000 */
.L_x_157:
[----:B------:R-:W-:Y:S01]  /*43a0*/  ISETP.GE.AND P0, PT, R72, 0x1, PT ;  /* 0x000000014800780c */ /* 0x000fe20003f06270 */
[----:B------:R-:W4:Y:S01]  /*43b0*/  LDS.128 R24, [R24+0x110] ;  /* 0x0001100018187984 */ /* 0x000f220000000c00 */
[----:B--2---:R-:W-:Y:S01]  /*43c0*/  VIADD R0, R0, 0x90 ;  /* 0x0000009000007836 */ /* 0x004fe20000000000 */
[----:B------:R-:W-:Y:S01]  /*43d0*/  @!PT LDS RZ, [RZ] ;  /* 0x00000000fffff984 */ /* 0x000fe20000000800 */
[----:B------:R-:W-:Y:S01]  /*43e0*/  @!PT LDS RZ, [RZ] ;  /* 0x00000000fffff984 */ /* 0x000fe20000000800 */
[----:B------:R-:W-:Y:S01]  /*43f0*/  @!PT LDS RZ, [RZ] ;  /* 0x00000000fffff984 */ /* 0x000fe20000000800 */
[----:B------:R-:W-:Y:S01]  /*4400*/  @!PT LDS RZ, [RZ] ;  /* 0x00000000fffff984 */ /* 0x000fe20000000800 */
[----:B------:R2:W-:Y:S06]  /*4410*/  MEMBAR.ALL.CTA ;  /* 0x0000000000007992 */ /* 0x0005ec0000008000 */
[----:B--2---:R-:W2:Y:S01]  /*4420*/  FENCE.VIEW.ASYNC.S ;  /* 0x00000000000073c6 */ /* 0x004ea20000000000 */
[----:B------:R-:W-:Y:S04]  /*4430*/  PRMT R0, RZ, 0x654, R0 ;  /* 0x00000654ff007816 */ /* 0x000fe80000000000 */
[----:B--2---:R2:W-:Y:S01]  /*4440*/  SYNCS.ARRIVE.TRANS64.RED.A1T0 RZ, [R0+URZ], RZ ;  /* 0x000000ff00ff79a7 */ /* 0x0045e200081004ff */
[----:B----4-:R-:W-:Y:S11]  /*4450*/  LOP3.LUT P3, RZ, R26, 0x1, RZ, 0xc0, !PT ;  /* 0x000000011aff7812 */ /* 0x010ff6000786c0ff */
[----:B------:R-:W-:Y:S02]  /*4460*/  @!UPT UIADD3 URZ, UPT, UPT, URZ, URZ, URZ ;  /* 0x000000fffffff290 */ /* 0x000fe4000fffe0ff */
[----:B------:R-:W-:Y:S02]  /*4470*/  @P3 MOV R13, R24 ;  /* 0x00000018000d3202 */ /* 0x000fe40000000f00 */
[----:B------:R-:W-:Y:S01]  /*4480*/  @P3 LOP3.LUT R8, R25, 0xffff, RZ, 0xc0, !PT ;  /* 0x0000ffff19083812 */ /* 0x000fe200078ec0ff */
[----:B--2---:R-:W-:Y:S06]  /*4490*/  @!P0 BRA `(.L_x_88) ;  /* 0x0000000000a48947 */ /* 0x004fec0003800000 */
[----:B-1----:R-:W-:Y:S01]  /*44a0*/  IMAD.HI.U32 R35, R22, R7, RZ ;  /* 0x0000000716237227 */ /* 0x002fe200078e00ff */
[----:B------:R-:W-:Y:S02]  /*44b0*/  ISETP.NE.AND P0, PT, R6, 0x1, PT ;  /* 0x000000010600780c */ /* 0x000fe40003f05270 */
[----:B------:R-:W-:Y:S01]  /*44c0*/  ISETP.NE.AND P2, PT, R72, 0x1, PT ;  /* 0x000000014800780c */ /* 0x000fe20003f45270 */
[----:B---3--:R-:W-:Y:S01]  /*44d0*/  IMAD.HI.U32 R34, R19, R16, RZ ;  /* 0x0000001013227227 */ /* 0x008fe200078e00ff */
[----:B------:R-:W-:Y:S02]  /*44e0*/  SHF.R.U32.HI R35, RZ, R18, R35 ;  /* 0x00000012ff237219 */ /* 0x000fe40000011623 */
[----:B------:R-:W-:Y:S01]  /*44f0*/  ISETP.NE.AND P4, PT, R2, 0x1, PT ;  /* 0x000000010200780c */ /* 0x000fe20003f85270 */
[----:B------:R-:W-:Y:S01]  /*4500*/  IMAD.HI.U32 R36, R13, R16, RZ ;  /* 0x000000100d247227 */ /* 0x000fe200078e00ff */
[----:B------:R-:W-:Y:S02]  /*4510*/  SHF.R.U32.HI R34, RZ, R17, R34 ;  /* 0x00000011ff227219 */ /* 0x000fe40000011622 */
[----:B------:R-:W-:Y:S01]  /*4520*/  SEL R3, R22, R35, !P0 ;  /* 0x0000002316037207 */ /* 0x000fe20004000000 */
[C---:B------:R-:W-:Y:S01]  /*4530*/  IMAD.HI.U32 R35, R8.reuse, R7, RZ ;  /* 0x0000000708237227 */ /* 0x040fe200078e00ff */
[----:B------:R-:W-:Y:S02]  /*4540*/  SEL R11, R19, R34, !P4 ;  /* 0x00000022130b7207 */ /* 0x000fe40006000000 */
[----:B------:R-:W-:Y:S01]  /*4550*/  SHF.R.U32.HI R36, RZ, R17, R36 ;  /* 0x00000011ff247219 */ /* 0x000fe20000011624 */
[----:B------:R-:W-:Y:S01]  /*4560*/  IMAD.HI.U32 R38, R3, R4, RZ ;  /* 0x0000000403267227 */ /* 0x000fe200078e00ff */
[----:B------:R-:W-:Y:S03]  /*4570*/  SHF.R.U32.HI R35, RZ, R18, R35 ;  /* 0x00000012ff237219 */ /* 0x000fe60000011623 */
[----:B------:R-:W-:Y:S01]  /*4580*/  IMAD.HI.U32 R34, R11, R4, RZ ;  /* 0x000000040b227227 */ /* 0x000fe200078e00ff */
[----:B------:R-:W-:Y:S02]  /*4590*/  @P2 SHF.R.U32.HI R3, RZ, R5, R38 ;  /* 0x00000005ff032219 */ /* 0x000fe40000011626 */
[----:B------:R-:W-:Y:S02]  /*45a0*/  SEL R9, R8, R35, !P0 ;  /* 0x0000002308097207 */ /* 0x000fe40004000000 */
[----:B------:R-:W-:Y:S01]  /*45b0*/  @P2 SHF.R.U32.HI R11, RZ, R5, R34 ;  /* 0x00000005ff0b2219 */ /* 0x000fe20000011622 */
[C---:B------:R-:W-:Y:S01]  /*45c0*/  IMAD R10, R72.reuse, R3, RZ ;  /* 0x00000003480a7224 */ /* 0x040fe200078e02ff */
[----:B------:R-:W-:Y:S01]  /*45d0*/  SEL R3, R13, R36, !P4 ;  /* 0x000000240d037207 */ /* 0x000fe20006000000 */
[C---:B------:R-:W-:Y:S03]  /*45e0*/  IMAD.HI.U32 R14, R9.reuse, R4, RZ ;  /* 0x00000004090e7227 */ /* 0x040fe600078e00ff */
[----:B------:R-:W-:Y:S01]  /*45f0*/  ISETP.GE.AND P0, PT, R9, R10, PT ;  /* 0x0000000a0900720c */ /* 0x000fe20003f06270 */
[C---:B------:R-:W-:Y:S01]  /*4600*/  IMAD R12, R72.reuse, R11, RZ ;  /* 0x0000000b480c7224 */ /* 0x040fe200078e02ff */
[-C--:B------:R-:W-:Y:S04]  /*4610*/  SHF.R.U32.HI R14, RZ, R5.reuse, R14 ;  /* 0x00000005ff0e7219 */ /* 0x080fe8000001160e */
[----:B------:R-:W-:Y:S02]  /*4620*/  ISETP.GE.OR P0, PT, R3, R12, P0 ;  /* 0x0000000c0300720c */ /* 0x000fe40000706670 */
[----:B------:R-:W-:Y:S05]  /*4630*/  SEL R15, R9, R14, !P2 ;  /* 0x0000000e090f7207 */ /* 0x000fea0005000000 */
[----:B------:R-:W-:Y:S04]  /*4640*/  IMAD.MOV R14, RZ, RZ, -R15 ;  /* 0x000000ffff0e7224 */ /* 0x000fe800078e0a0f */
[----:B------:R-:W-:Y:S02]  /*4650*/  IMAD R14, R72, R14, R9 ;  /* 0x0000000e480e7224 */ /* 0x000fe400078e0209 */
[C---:B------:R-:W-:Y:S05]  /*4660*/  @!P0 IMAD.HI.U32 R10, R3.reuse, R4, RZ ;  /* 0x00000004030a8227 */ /* 0x040fea00078e00ff */
[----:B------:R-:W-:Y:S04]  /*4670*/  @!P0 SHF.R.U32.HI R10, RZ, R5, R10 ;  /* 0x00000005ff0a8219 */ /* 0x000fe8000001160a */
[----:B------:R-:W-:Y:S01]  /*4680*/  @!P0 SEL R0, R3, R10, !P2 ;  /* 0x0000000a03008207 */ /* 0x000fe20005000000 */
[----:B------:R-:W-:Y:S03]  /*4690*/  IMAD.MOV R10, RZ, RZ, -R3 ;  /* 0x000000ffff0a7224 */ /* 0x000fe600078e0a03 */
[----:B------:R-:W-:Y:S01]  /*46a0*/  @!P0 IADD3 R15, PT, PT, R15, -R0, RZ ;  /* 0x800000000f0f8210 */ /* 0x000fe20007ffe0ff */
[----:B------:R-:W-:Y:S01]  /*46b0*/  @!P0 IMAD R0, R11, R14, R0 ;  /* 0x0000000e0b008224 */ /* 0x000fe200078e0200 */
[----:B------:R-:W-:Y:S01]  /*46c0*/  IADD3 R11, PT, PT, -R9, RZ, RZ ;  /* 0x000000ff090b7210 */ /* 0x000fe20007ffe1ff */
[----:B------:R-:W-:Y:S02]  /*46d0*/  IMAD R13, R2, R10, R13 ;  /* 0x0000000a020d7224 */ /* 0x000fe400078e020d */
[----:B------:R-:W-:Y:S02]  /*46e0*/  @!P0 IMAD R9, R15, R72, R3 ;  /* 0x000000480f098224 */ /* 0x000fe400078e0203 */
[----:B------:R-:W-:Y:S02]  /*46f0*/  @!P0 IMAD.MOV.U32 R3, RZ, RZ, R0 ;  /* 0x000000ffff038224 */ /* 0x000fe400078e0000 */
[----:B------:R-:W-:Y:S02]  /*4700*/  IMAD R8, R6, R11, R8 ;  /* 0x0000000b06087224 */ /* 0x000fe400078e0208 */
[----:B------:R-:W-:Y:S02]  /*4710*/  IMAD R13, R3, R2, R13 ;  /* 0x00000002030d7224 */ /* 0x000fe400078e020d */
[----:B------:R-:W-:Y:S02]  /*4720*/  IMAD R8, R9, R6, R8 ;  /* 0x0000000609087224 */ /* 0x000fe400078e0208 */
.L_x_88:
[----:B------:R-:W-:Y:S05]  /*4730*/  BRA.U UP1, `(.L_x_89) ;  /* 0x0000000101107547 */ /* 0x000fea000b800000 */
[----:B------:R-:W-:Y:S04]  /*4740*/  MOV R0, UR7 ;  /* 0x0000000700007c02 */ /* 0x000fe80008000f00 */
[----:B------:R-:W-:Y:S04]  /*4750*/  SHF.L.U32 R3, R0, 0x1f, RZ ;  /* 0x0000001f00037819 */ /* 0x000fe800000006ff */
[----:B------:R-:W2:Y:S02]  /*4760*/  SYNCS.PHASECHK.TRANS64.TRYWAIT P0, [UR6+0x78], R3 ;  /* 0x00007803ff0075a7 */ /* 0x000ea40008001106 */
[----:B--2---:R-:W-:Y:S05]  /*4770*/  @!P0 BRA `(.L_x_90) ;  /* 0x0000004800d48947 */ /* 0x004fea0003800000 */
.L_x_89:
[----:B------:R-:W-:Y:S02]  /*4780*/  R2UR UR19, R21 ;  /* 0x00000000151372ca */ /* 0x000fe400000e0000 */
[----:B------:R-:W-:Y:S02]  /*4790*/  R2UR UR18, R20 ;  /* 0x00000000141272ca */ /* 0x000fe400000e0000 */
[----:B------:R-:W-:Y:S02]  /*47a0*/  ISETP.NE.U32.AND P2, PT, RZ, UR4, PT ;  /* 0x00000004ff007c0c */ /* 0x000fe4000bf45070 */
[----:B------:R-:W-:Y:S02]  /*47b0*/  SHF.L.U32 R12, R31, 0x1f, RZ ;  /* 0x0000001f1f0c7819 */ /* 0x000fe400000006ff */
[----:B------:R-:W-:Y:S05]  /*47c0*/  ISETP.NE.AND.EX P2, PT, RZ, UR5, PT, P2 ;  /* 0x00000005ff007c0c */ /* 0x000fea000bf45320 */
[----:B------:R-:W-:Y:S02]  /*47d0*/  USHF.L.U32 UR19, UR19, 0x7, URZ ;  /* 0x0000000713137899 */ /* 0x000fe400080006ff */
[----:B------:R-:W-:Y:S01]  /*47e0*/  USHF.L.U32 UR18, UR18, 0x7, URZ ;  /* 0x0000000712127899 */ /* 0x000fe200080006ff */
[----:B------:R-:W-:Y:S11]  /*47f0*/  BRA.U !UP3, `(.L_x_91) ;  /* 0x000000010b347547 */ /* 0x000ff6000b800000 */
[----:B------:R-:W-:Y:S01]  /*4800*/  UPLOP3.LUT UP0, UPT, UPT, UPT, UP2, 0x80, 0x8 ;  /* 0x000000000008789c */ /* 0x000fe20003f0f020 */
[----:B--2---:R-:W-:Y:S02]  /*4810*/  HFMA2 R0, -RZ, RZ, 0, 5.9604644775390625e-08 ;  /* 0x00000001ff007431 */ /* 0x004fe400000001ff */
[----:B------:R-:W-:Y:S03]  /*4820*/  IMAD.MOV.U32 R171, RZ, RZ, 0x1 ;  /* 0x00000001ffab7424 */ /* 0x000fe600078e00ff */
[----:B------:R-:W-:Y:S05]  /*4830*/  PLOP3.LUT P0, PT, PT, PT, UP0, 0x80, 0x8 ;  /* 0x000000000008781c */ /* 0x000fea0003f0f008 */
[----:B------:R-:W2:Y:S01]  /*4840*/  @UP0 LDCU.64 UR10, c[0x0][0x888] ;  /* 0x00011100ff0a07ac */ /* 0x000ea20008000a00 */
[----:B------:R-:W-:Y:S07]  /*4850*/  @UP0 UIMAD UR8, UR36, UR4, URZ ;  /* 0x00000004240802a4 */ /* 0x000fee000f8e02ff */
[----:B------:R-:W-:Y:S01]  /*4860*/  @!P0 PRMT R171, R0, 0x7610, R171 ;  /* 0x0000761000ab8816 */ /* 0x000fe200000000ab */
[----:B--2---:R-:W-:Y:S03]  /*4870*/  @UP0 UIMAD.WIDE UR10, UR8, 0x4, UR10 ;  /* 0x00000004080a08a5 */ /* 0x004fe6000f8e020a */
[----:B------:R-:W2:Y:S03]  /*4880*/  @!UP0 LDCU UR8, c[0x0][0x880] ;  /* 0x00011000ff0887ac */ /* 0x000ea60008000800 */
[----:B------:R-:W-:Y:S01]  /*4890*/  IMAD.U32 R10, RZ, RZ, UR10 ;  /* 0x0000000aff0a7e24 */ /* 0x000fe2000f8e00ff */
[----:B------:R-:W-:Y:S05]  /*48a0*/  MOV R11, UR11 ;  /* 0x0000000b000b7c02 */ /* 0x000fea0008000f00 */
[----:B-----5:R4:W5:Y:S02]  /*48b0*/  @P0 LDG.E R81, desc[UR46][R10.64] ;  /* 0x0000002e0a510981 */ /* 0x020964000c1e1900 */
[----:B--2-4-:R-:W-:Y:S07]  /*48c0*/  @!P0 IMAD.U32 R81, RZ, RZ, UR8 ;  /* 0x00000008ff518e24 */ /* 0x014fee000f8e00ff */
.L_x_91:
[----:B-----5:R-:W-:Y:S01]  /*48d0*/  @!P2 FSETP.EQ.AND P0, PT, R81, RZ, PT ;  /* 0x000000ff5100a20b */ /* 0x020fe20003f02000 */
[----:B------:R-:W-:Y:S01]  /*48e0*/  @!UPT UIADD3 URZ, UPT, UPT, URZ, URZ, URZ ;  /* 0x000000fffffff290 */ /* 0x000fe2000fffe0ff */
[----:B------:R-:W-:Y:S11]  /*48f0*/  @!P2 BRA `(.L_x_92) ;  /* 0x000000000014a947 */ /* 0x000ff60003800000 */
[----:B------:R-:W-:Y:S02]  /*4900*/  LOP3.LUT P2, RZ, R171, 0xff, RZ, 0xc0, !PT ;  /* 0x000000ffabff7812 */ /* 0x000fe4000784c0ff */
[----:B------:R-:W-:Y:S04]  /*4910*/  PLOP3.LUT P0, PT, PT, PT, UP0, 0x80, 0x8 ;  /* 0x000000000008781c */ /* 0x000fe80003f0f008 */
[----:B------:R-:W-:Y:S07]  /*4920*/  PLOP3.LUT P0, PT, P0, PT, PT, 0x8, 0x80 ;  /* 0x000000000080781c */ /* 0x000fee000070e170 */
[----:B------:R-:W-:Y:S11]  /*4930*/  @P2 FSETP.EQ.AND P0, PT, R81, RZ, PT ;  /* 0x000000ff5100220b */ /* 0x000ff60003f02000 */
[----:B------:R-:W-:Y:S02]  /*4940*/  @!UPT UIADD3 URZ, UPT, UPT, URZ, URZ, URZ ;  /* 0x000000fffffff290 */ /* 0x000fe4000fffe0ff */
.L_x_92:
[----:B------:R-:W4:Y:S01]  /*4950*/  SYNCS.PHASECHK.TRANS64.TRYWAIT P2, [UR6+0x60], R12 ;  /* 0x0000600cff0075a7 */ /* 0x000f220008041106 */
[----:B------:R-:W-:Y:S04]  /*4960*/  ELECT P4, URZ, PT ;  /* 0x0000000000ff782f */ /* 0x000fe80003880000 */
[----:B------:R-:W-:Y:S11]  /*4970*/  PLOP3.LUT P4, PT, P0, P4, PT, 0xf2, 0x2f ;  /* 0x00000000002f781c */ /* 0x000ff60000789e72 */
[----:B------:R-:W-:Y:S02]  /*4980*/  @!UPT UIADD3 URZ, UPT, UPT, URZ, URZ, URZ ;  /* 0x000000fffffff290 */ /* 0x000fe4000fffe0ff */
[----:B-1----:R-:W-:Y:S05]  /*4990*/  @!P4 IADD3 R21, P0, PT, R32, 0x580, RZ ;  /* 0x000005802015c810 */ /* 0x002fea0007f1e0ff */
[----:B------:R-:W-:Y:S01]  /*49a0*/  @!P4 IMAD.X R20, RZ, RZ, R33, P0 ;  /* 0x000000ffff14c224 */ /* 0x000fe200000e0621 */
[----:B----4-:R-:W-:Y:S07]  /*49b0*/  @!P2 BRA `(.L_x_93) ;  /* 0x00000048005ca947 */ /* 0x010fee0003800000 */
.L_x_160:
[----:B------:R-:W4:Y:S01]  /*49c0*/  LDC.64 R14, c[0x0][0xb10] ;  /* 0x0002c400ff0e7b82 */ /* 0x000f220000000a00 */
[----:B------:R-:W-:Y:S01]  /*49d0*/  @!P4 R2UR UR8, R20 ;  /* 0x000000001408c2ca */ /* 0x000fe200000e0000 */
[----:B------:R-:W-:Y:S01]  /*49e0*/  VOTEU.ALL UP1, P4 ;  /* 0x0000000000ff7886 */ /* 0x000fe20002020000 */
[----:B------:R-:W-:Y:S01]  /*49f0*/  @!P4 R2UR UR9, R21 ;  /* 0x000000001509c2ca */ /* 0x000fe200000e0000 */
[----:B------:R-:W-:Y:S01]  /*4a00*/  UMOV UR10, 0x0 ;  /* 0x00000000000a7882 */ /* 0x000fe20000000000 */
[----:B------:R-:W-:Y:S03]  /*4a10*/  UMOV UR11, 0x10000000 ;  /* 0x10000000000b7882 */ /* 0x000fe60000000000 */
[----:B------:R-:W5:Y:S01]  /*4a20*/  LDC.64 R10, c[0x0][0xb18] ;  /* 0x0002c600ff0a7b82 */ /* 0x000f620000000a00 */
[----:B------:R-:W-:Y:S01]  /*4a30*/  @!UP1 UIADD3 UR16, UPT, UPT, UR6, 0x200, URZ ;  /* 0x0000020006109890 */ /* 0x000fe2000fffe0ff */
[----:B------:R-:W-:Y:S01]  /*4a40*/  @P3 SHF.R.U32.HI R28, RZ, 0x10, R25 ;  /* 0x00000010ff1c3819 */ /* 0x000fe20000011619 */
[----:B------:R-:W-:Y:S01]  /*4a50*/  VOTEU.ALL UP1, P4 ;  /* 0x0000000000ff7886 */ /* 0x000fe20002020000 */
[----:B------:R-:W-:Y:S01]  /*4a60*/  UMOV UR20, UR36 ;  /* 0x0000002400147c82 */ /* 0x000fe20008000000 */
[----:B------:R-:W-:Y:S03]  /*4a70*/  VIADD R30, R30, 0x1 ;  /* 0x000000011e1e7836 */ /* 0x000fe60000000000 */
[----:B--2---:R-:W2:Y:S01]  /*4a80*/  @!P1 LDC R0, c[0x0][0xb20] ;  /* 0x0002c800ff009b82 */ /* 0x004ea20000000800 */
[----:B------:R-:W-:Y:S01]  /*4a90*/  IMAD.U32 R21, RZ, RZ, UR8 ;  /* 0x00000008ff157e24 */ /* 0x000fe2000f8e00ff */
[----:B------:R-:W-:Y:S06]  /*4aa0*/  UPRMT UR8, UR37, 0x654, UR17 ;  /* 0x0000065425087896 */ /* 0x000fec0008000011 */
[----:B-1----:R-:W1:Y:S01]  /*4ab0*/  @!P1 LDC R3, c[0x0][0xb0c] ;  /* 0x0002c300ff039b82 */ /* 0x002e620000000800 */
[----:B------:R-:W-:Y:S01]  /*4ac0*/  IMAD.U32 R20, RZ, RZ, UR9 ;  /* 0x00000009ff147e24 */ /* 0x000fe2000f8e00ff */
[----:B------:R-:W-:Y:S04]  /*4ad0*/  @!P4 R2UR UR15, R21 ;  /* 0x00000000150fc2ca */ /* 0x000fe800000e0000 */
[----:B------:R-:W-:Y:S01]  /*4ae0*/  @!P4 R2UR UR14, R20 ;  /* 0x00000000140ec2ca */ /* 0x000fe200000e0000 */
[----:B------:R-:W-:Y:S11]  /*4af0*/  @!P4 IMAD.MOV.U32 R20, RZ, RZ, 0x2000 ;  /* 0x00002000ff14c424 */ /* 0x000ff600078e00ff */
[----:B------:R-:W-:Y:S01]  /*4b00*/  @!UPT UIADD3 URZ, UPT, UPT, URZ, URZ, URZ ;  /* 0x000000fffffff290 */ /* 0x000fe2000fffe0ff */
[----:B------:R1:W-:Y:S01]  /*4b10*/  @!UP1 UTMALDG.3D [UR16], [UR14], desc[UR10] ;  /* 0x00000a100e0095b4 */ /* 0x0003e20008011000 */
[----:B------:R1:W-:Y:S02]  /*4b20*/  @!P4 SYNCS.ARRIVE.TRANS64.RED.A0TR RZ, [UR6+0x50], R20 ;  /* 0x00005014ffffc9a7 */ /* 0x0003e40008300406 */
[----:B-1----:R-:W-:Y:S01]  /*4b30*/  @!P1 ISETP.NE.AND P2, PT, R3, 0x1, PT ;  /* 0x000000010300980c */ /* 0x002fe20003f45270 */
[C---:B----4-:R-:W-:Y:S01]  /*4b40*/  @!P1 IMAD.HI.U32 R14, R13.reuse, R14, RZ ;  /* 0x0000000e0d0e9227 */ /* 0x050fe200078e00ff */
[----:B-----5:R-:W-:Y:S03]  /*4b50*/  @!P1 ISETP.NE.AND P0, PT, R10, 0x1, PT ;  /* 0x000000010a00980c */ /* 0x020fe60003f05270 */
[C---:B------:R-:W-:Y:S01]  /*4b60*/  @!P1 IMAD.HI.U32 R11, R8.reuse, R11, RZ ;  /* 0x0000000b080b9227 */ /* 0x040fe200078e00ff */
[----:B------:R-:W-:Y:S04]  /*4b70*/  @!P1 SHF.R.U32.HI R14, RZ, R15, R14 ;  /* 0x0000000fff0e9219 */ /* 0x000fe8000001160e */
[----:B--2---:R-:W-:Y:S01]  /*4b80*/  @!P1 SHF.R.U32.HI R9, RZ, R0, R11 ;  /* 0x00000000ff099219 */ /* 0x004fe2000001160b */
[----:B------:R-:W-:Y:S01]  /*4b90*/  SYNCS.ARRIVE.TRANS64.RED.A1T0 RZ, [UR8], RZ ;  /* 0x000000ffffff79a7 */ /* 0x000fe20008100408 */
[----:B------:R-:W-:Y:S02]  /*4ba0*/  @!P1 SEL R14, R13, R14, !P2 ;  /* 0x0000000e0d0e9207 */ /* 0x000fe40005000000 */
[----:B------:R-:W-:Y:S01]  /*4bb0*/  @!P1 SEL R9, R8, R9, !P0 ;  /* 0x0000000908099207 */ /* 0x000fe20004000000 */
[----:B------:R-:W1:Y:S04]  /*4bc0*/  SYNCS.PHASECHK.TRANS64.TRYWAIT P5, [UR6+0x68], R12 ;  /* 0x0000680cff0075a7 */ /* 0x000e6800080a1106 */
[----:B------:R-:W-:Y:S02]  /*4bd0*/  @!P1 IMAD.IADD R0, R9, 0x1, -R14 ;  /* 0x0000000109009824 */ /* 0x000fe400078e0a0e */
[----:B------:R-:W-:Y:S02]  /*4be0*/  @!P1 IMAD.IADD R9, R14, 0x1, -R9 ;  /* 0x000000010e099824 */ /* 0x000fe400078e0a09 */
[----:B------:R-:W-:Y:S02]  /*4bf0*/  @!P1 IMAD R13, R0, R3, R13 ;  /* 0x00000003000d9224 */ /* 0x000fe400078e020d */
[----:B------:R-:W-:Y:S01]  /*4c00*/  @!P1 IMAD R8, R9, R10, R8 ;  /* 0x0000000a09089224 */ /* 0x000fe200078e0208 */
[----:B-1----:R-:W-:Y:S06]  /*4c10*/  @!P5 BRA `(.L_x_94) ;  /* 0x0000004400dcd947 */ /* 0x002fec0003800000 */
.L_x_162:
[----:B-1----:R-:W-:Y:S01]  /*4c20*/  @!P4 IADD3 R3, P0, PT, R32, 0x580, RZ ;  /* 0x000005802003c810 */ /* 0x002fe20007f1e0ff */
[----:B------:R-:W-:Y:S01]  /*4c30*/  VOTEU.ALL UP1, P4 ;  /* 0x0000000000ff7886 */ /* 0x000fe20002020000 */
[----:B------:R-:W-:Y:S01]  /*4c40*/  UMOV UR20, 0x0 ;  /* 0x0000000000147882 */ /* 0x000fe20000000000 */
[----:B------:R-:W-:Y:S01]  /*4c50*/  UMOV UR21, 0x10000000 ;  /* 0x1000000000157882 */ /* 0x000fe20000000000 */
[----:B------:R-:W-:Y:S01]  /*4c60*/  @!P4 R2UR UR9, R3 ;  /* 0x000000000309c2ca */ /* 0x000fe200000e0000 */
[----:B------:R-:W-:Y:S01]  /*4c70*/  @!P4 IMAD.X R0, RZ, RZ, R33, P0 ;  /* 0x000000ffff00c224 */ /* 0x000fe200000e0621 */
[----:B------:R-:W-:Y:S01]  /*4c80*/  @!UP1 UIADD3 UR10, UPT, UPT, UR18, 0x40, URZ ;  /* 0x00000040120a9890 */ /* 0x000fe2000fffe0ff */
[----:B------:R-:W-:Y:S01]  /*4c90*/  ISETP.NE.AND P0, PT, R30, 0x2, PT ;  /* 0x000000021e00780c */ /* 0x000fe20003f05270 */
[----:B------:R-:W-:Y:S01]  /*4ca0*/  UMOV UR11, UR19 ;  /* 0x00000013000b7c82 */ /* 0x000fe20008000000 */
[----:B------:R-:W-:Y:S01]  /*4cb0*/  UMOV UR12, UR36 ;  /* 0x00000024000c7c82 */ /* 0x000fe20008000000 */
[----:B------:R-:W-:Y:S01]  /*4cc0*/  @!P4 R2UR UR8, R0 ;  /* 0x000000000008c2ca */ /* 0x000fe200000e0000 */
[----:B------:R-:W-:Y:S01]  /*4cd0*/  IMAD.IADD R20, R8, 0x1, R147 ;  /* 0x0000000108147824 */ /* 0x000fe200078e0293 */
[----:B------:R-:W-:Y:S01]  /*4ce0*/  @P3 R2UR UR36, R28 ;  /* 0x000000001c2432ca */ /* 0x000fe200000e0000 */
[----:B------:R-:W-:Y:S01]  /*4cf0*/  IMAD.IADD R21, R13, 0x1, R170 ;  /* 0x000000010d157824 */ /* 0x000fe200078e02aa */
[----:B------:R-:W-:Y:S02]  /*4d00*/  SEL R0, RZ, 0x1, P0 ;  /* 0x00000001ff007807 */ /* 0x000fe40000000000 */
[----:B------:R-:W-:Y:S01]  /*4d10*/  LOP3.LUT R31, R31, 0x1, RZ, 0x3c, !PT ;  /* 0x000000011f1f7812 */ /* 0x000fe200078e3cff */
[----:B------:R-:W-:Y:S01]  /*4d20*/  IMAD.U32 R10, RZ, RZ, UR9 ;  /* 0x00000009ff0a7e24 */ /* 0x000fe2000f8e00ff */
[----:B------:R-:W-:Y:S01]  /*4d30*/  @!UP1 UIADD3 UR9, UPT, UPT, UR6, 0x58, URZ ;  /* 0x0000005806099890 */ /* 0x000fe2000fffe0ff */
[----:B------:R-:W-:Y:S02]  /*4d40*/  LOP3.LUT R29, R29, R0, RZ, 0x3c, !PT ;  /* 0x000000001d1d7212 */ /* 0x000fe400078e3cff */
[----:B------:R-:W-:Y:S02]  /*4d50*/  SEL R30, R30, RZ, P0 ;  /* 0x000000ff1e1e7207 */ /* 0x000fe40000000000 */
[----:B------:R-:W-:Y:S01]  /*4d60*/  IMAD.U32 R11, RZ, RZ, UR8 ;  /* 0x00000008ff0b7e24 */ /* 0x000fe2000f8e00ff */
[----:B------:R-:W-:Y:S01]  /*4d70*/  @!P4 R2UR UR14, R10 ;  /* 0x000000000a0ec2ca */ /* 0x000fe200000e0000 */
[----:B------:R-:W-:Y:S01]  /*4d80*/  @!UP1 UIADD3 UR8, UPT, UPT, UR6, 0x2200, URZ ;  /* 0x0000220006089890 */ /* 0x000fe2000fffe0ff */
[----:B------:R-:W-:Y:S02]  /*4d90*/  VOTEU.ALL UP1, P4 ;  /* 0x0000000000ff7886 */ /* 0x000fe40002020000 */
[----:B------:R-:W-:Y:S11]  /*4da0*/  @!P4 R2UR UR15, R11 ;  /* 0x000000000b0fc2ca */ /* 0x000ff600000e0000 */
[----:B------:R-:W-:Y:S02]  /*4db0*/  @!UPT UIADD3 URZ, UPT, UPT, URZ, URZ, URZ ;  /* 0x000000fffffff290 */ /* 0x000fe4000fffe0ff */
[----:B------:R2:W-:Y:S01]  /*4dc0*/  @!UP1 UTMALDG.3D [UR8], [UR14], desc[UR20] ;  /* 0x000014080e0095b4 */ /* 0x0005e20008011000 */
[----:B------:R2:W-:Y:S01]  /*4dd0*/  @!P4 SYNCS.ARRIVE.TRANS64.RED.A0TR RZ, [UR6+0x58], R23 ;  /* 0x00005817ffffc9a7 */ /* 0x0005e20008300406 */
[----:B------:R-:W-:Y:S01]  /*4de0*/  UPLOP3.LUT UP1, UPT, UPT, UPT, UPT, 0x80, 0x8 ;  /* 0x000000000008789c */ /* 0x000fe20003f2f070 */
[----:B------:R-:W-:Y:S01]  /*4df0*/  SYNCS.ARRIVE.TRANS64.RED.A1T0 RZ, [UR13], RZ ;  /* 0x000000ffffff79a7 */ /* 0x000fe2000810040d */
[----:B------:R-:W-:Y:S09]  /*4e00*/  @P3 BRA `(.L_x_95) ;  /* 0xfffffff400503947 */ /* 0x000ff2000383ffff */
[----:B------:R-:W-:-:S04]  /*4e10*/  SHF.L.U32 R3, R31, 0x1f, RZ ;  /* 0x0000001f1f037819 */ /* 0x000fc800000006ff */
[----:B------:R-:W1:Y:S02]  /*4e20*/  SYNCS.PHASECHK.TRANS64.TRYWAIT P0, [UR6+0x60], R3 ;  /* 0x00006003ff0075a7 */ /* 0x000e640008001106 */
[----:B-1----:R-:W-:Y:S05]  /*4e30*/  @!P0 BRA `(.L_x_96) ;  /* 0x00000044006c8947 */ /* 0x002fea0003800000 */
.L_x_164:
[----:B-1----:R-:W-:-:S07]  /*4e40*/  MOV R0, UR6 ;  /* 0x0000000600007c02 */ /* 0x002fce0008000f00 */
.L_x_97:
[----:B-1----:R-:W-:-:S04]  /*4e50*/  SHF.L.U32 R3, R31, 0x1f, RZ ;  /* 0x0000001f1f037819 */ /* 0x002fc800000006ff */
[----:B------:R1:W4:Y:S03]  /*4e60*/  SYNCS.PHASECHK.TRANS64.TRYWAIT P0, [R0+URZ+0x68], R3 ;  /* 0x00006803000075a7 */ /* 0x00032600080011ff */
[----:B----4-:R-:W-:Y:S05]  /*4e70*/  @!P0 NANOSLEEP.SYNCS 0x989680 ;  /* 0x009896800000895d */ /* 0x010fea0003900000 */
[----:B------:R-:W4:Y:S02]  /*4e80*/  @!P0 SYNCS.PHASECHK.TRANS64 P0, [R0+URZ+0x68], R3 ;  /* 0x00006803000085a7 */ /* 0x000f2400080010ff */
[----:B--2-4-:R-:W-:Y:S05]  /*4e90*/  @P0 EXIT ;  /* 0x000000000000094d */ /* 0x014fea0003800000 */
[----:B------:R-:W-:Y:S05]  /*4ea0*/  BRA `(.L_x_97) ;  /* 0xfffffffc00e87947 */ /* 0x000fea000383ffff */
.L_x_86:
[----:B------:R-:W-:-:S06]  /*4eb0*/  UISETP.GE.AND UP1, UPT, UR10, 0x4, UPT ;  /* 0x000000040a00788c */ /* 0x000fcc000bf26270 */
[----:B------:R-:W-:-:S13]  /*4ec0*/  PLOP3.LUT P0, PT, PT, PT, UP1, 0x80, 0x8 ;  /* 0x000000000008781c */ /* 0x000fda0003f0f018 */
[----:B------:R-:W-:Y:S05]  /*4ed0*/  @!P0 EXIT ;  /* 0x000000000000894d */ /* 0x000fea0003800000 */
[----:B------:R-:W-:Y:S01]  /*4ee0*/  BAR.SYNC.DEFER_BLOCKING 0x6, 0xa0 ;  /* 0x0182800000007b1d */ /* 0x000fe20000010000 */
[C---:B------:R-:W-:Y:S01]  /*4ef0*/  IMAD.SHL.U32 R3, R189.reuse, 0x40, RZ ;  /* 0x00000040bd037824 */ /* 0x040fe200078e00ff */
[C---:B------:R-:W-:Y:S01]  /*4f00*/  LOP3.LUT R193, R189.reuse, 0x60, RZ, 0xc0, !PT ;  /* 0x00000060bdc17812 */ /* 0x040fe200078ec0ff */
[C---:B------:R-:W-:Y:S01]  /*4f10*/  IMAD.SHL.U32 R172, R189.reuse, 0x8, RZ ;  /* 0x00000008bdac7824 */ /* 0x040fe200078e00ff */
[C---:B------:R-:W-:Y:S01]  /*4f20*/  LOP3.LUT R191, R189.reuse, 0x2, RZ, 0xc0, !PT ;  /* 0x00000002bdbf7812 */ /* 0x040fe200078ec0ff */
[----:B------:R-:W-:Y:S01]  /*4f30*/  IMAD.U32 R79, R189, 0x10000, RZ ;  /* 0x00010000bd4f7824 */ /* 0x000fe200078e00ff */
[----:B------:R-:W-:Y:S02]  /*4f40*/  UMOV UR49, 0x400 ;  /* 0x0000040000317882 */ /* 0x000fe40000000000 */
[----:B------:R-:W1:Y:S01]  /*4f50*/  LDC R177, c[0x0][0x370] ;  /* 0x0000dc00ffb17b82 */ /* 0x000e620000000800 */
[----:B------:R-:W-:Y:S01]  /*4f60*/  ULEA UR49, UR37, UR49, 0x18 ;  /* 0x0000003125317291 */ /* 0x000fe2000f8ec0ff */
[----:B------:R-:W-:Y:S01]  /*4f70*/  LOP3.LUT R5, R3, 0x180, RZ, 0xc0, !PT ;  /* 0x0000018003057812 */ /* 0x000fe200078ec0ff */
[----:B------:R-:W-:Y:S01]  /*4f80*/  HFMA2 R196, -RZ, RZ, 0, 0 ;  /* 0x00000000ffc47431 */ /* 0x000fe200000001ff */
[----:B------:R-:W-:Y:S01]  /*4f90*/  LOP3.LUT R79, R79, 0x600000, RZ, 0xc0, !PT ;  /* 0x006000004f4f7812 */ /* 0x000fe200078ec0ff */
[----:B------:R-:W-:Y:S01]  /*4fa0*/  UIADD3 UR4, UPT, UPT, UR49, 0x4200, URZ ;  /* 0x0000420031047890 */ /* 0x000fe2000fffe0ff */
[----:B------:R-:W-:Y:S01]  /*4fb0*/  LOP3.LUT R172, R5, 0x30, R172, 0xf8, !PT ;  /* 0x0000003005ac7812 */ /* 0x000fe200078ef8ac */
[----:B------:R-:W-:Y:S01]  /*4fc0*/  IMAD.MOV.U32 R76, RZ, RZ, RZ ;  /* 0x000000ffff4c7224 */ /* 0x000fe200078e00ff */
[----:B------:R-:W2:Y:S01]  /*4fd0*/  LDC R74, c[0x0][0xb0c] ;  /* 0x0002c300ff4a7b82 */ /* 0x000ea20000000800 */
[----:B------:R-:W-:-:S02]  /*4fe0*/  LOP3.LUT R189, R189, 0x4, RZ, 0xc0, !PT ;  /* 0x00000004bdbd7812 */ /* 0x000fc400078ec0ff */
[----:B------:R-:W-:Y:S02]  /*4ff0*/  CS2R R182, SRZ ;  /* 0x0000000000b67805 */ /* 0x000fe4000001ff00 */
[----:B------:R-:W-:Y:S02]  /*5000*/  LOP3.LUT R172, R172, 0x1e40, R3, 0xf8, !PT ;  /* 0x00001e40acac7812 */ /* 0x000fe400078ef803 */
[----:B------:R-:W-:Y:S02]  /*5010*/  CS2R R180, SRZ ;  /* 0x0000000000b47805 */ /* 0x000fe4000001ff00 */
[----:B------:R-:W-:Y:S01]  /*5020*/  IADD3 R188, PT, PT, -R189, 0x2, RZ ;  /* 0x00000002bdbc7810 */ /* 0x000fe20007ffe1ff */
[----:B------:R-:W-:Y:S01]  /*5030*/  IMAD.MOV R176, RZ, RZ, -R191 ;  /* 0x000000ffffb07224 */ /* 0x000fe200078e0abf */
[----:B------:R-:W-:Y:S01]  /*5040*/  MOV R192, UR4 ;  /* 0x0000000400c07c02 */ /* 0x000fe20008000f00 */
[----:B------:R-:W3:Y:S01]  /*5050*/  LDC R174, c[0x0][0xb20] ;  /* 0x0002c800ffae7b82 */ /* 0x000ee20000000800 */
[----:B------:R-:W4:Y:S01]  /*5060*/  LDS R0, [UR49+0x130] ;  /* 0x00013031ff007984 */ /* 0x000f220008000800 */
[----:B------:R-:W-:Y:S01]  /*5070*/  VIADD R190, R172, UR49 ;  /* 0x00000031acbe7c36 */ /* 0x000fe20008000000 */
[----:B------:R-:W1:Y:S01]  /*5080*/  LDCU.64 UR52, c[0x0][0x348] ;  /* 0x00006900ff3477ac */ /* 0x000e620008000a00 */
[----:B------:R-:W-:-:S02]  /*5090*/  IMAD.MOV R175, RZ, RZ, -R189 ;  /* 0x000000ffffaf7224 */ /* 0x000fc400078e0abd */
[----:B------:R-:W-:Y:S01]  /*50a0*/  VIADD R190, R190, 0x200 ;  /* 0x00000200bebe7836 */ /* 0x000fe20000000000 */
[----:B------:R-:W1:Y:S01]  /*50b0*/  LDCU.64 UR38, c[0x0][0x888] ;  /* 0x00011100ff2677ac */ /* 0x000e620008000a00 */
[----:B------:R-:W1:Y:S01]  /*50c0*/  LDC R73, c[0x0][0xb30] ;  /* 0x0002cc00ff497b82 */ /* 0x000e620000000800 */
[----:B------:R-:W1:Y:S01]  /*50d0*/  LDCU.64 UR44, c[0x0][0x890] ;  /* 0x00011200ff2c77ac */ /* 0x000e620008000a00 */
[----:B------:R-:W-:-:S06]  /*50e0*/  UIADD3 UR48, UPT, UPT, UR49, 0x200, URZ ;  /* 0x0000020031307890 */ /* 0x000fcc000fffe0ff */
[----:B------:R-:W1:Y:S08]  /*50f0*/  LDC.64 R168, c[0x0][0xb10] ;  /* 0x0002c400ffa87b82 */ /* 0x000e700000000a00 */
[----:B------:R-:W1:Y:S08]  /*5100*/  LDC.64 R70, c[0x0][0xb18] ;  /* 0x0002c600ff467b82 */ /* 0x000e700000000a00 */
[----:B------:R-:W1:Y:S08]  /*5110*/  LDC.64 R68, c[0x0][0xb28] ;  /* 0x0002ca00ff447b82 */ /* 0x000e700000000a00 */
[----:B------:R-:W1:Y:S01]  /*5120*/  LDC.64 R166, c[0x0][0x8b0] ;  /* 0x00022c00ffa67b82 */ /* 0x000e620000000a00 */
[----:B----4-:R-:W-:-:S07]  /*5130*/  IMAD.IADD R79, R0, 0x1, R79 ;  /* 0x00000001004f7824 */ /* 0x010fce00078e024f */
[----:B------:R-:W4:Y:S08]  /*5140*/  LDC.64 R164, c[0x0][0x8a8] ;  /* 0x00022a00ffa47b82 */ /* 0x000f300000000a00 */
[----:B--23--:R-:W1:Y:S02]  /*5150*/  LDC R178, c[0x0][0x374] ;  /* 0x0000dd00ffb27b82 */ /* 0x00ce640000000800 */
.L_x_124:
[----:B------:R-:W-:Y:S02]  /*5160*/  LEA R0, R196, UR49, 0x3 ;  /* 0x00000031c4007c11 */ /* 0x000fe4000f8e18ff */
[----:B------:R-:W-:Y:S02]  /*5170*/  SHF.L.U32 R3, R182, 0x1f, RZ ;  /* 0x0000001fb6037819 */ /* 0x000fe400000006ff */
[----:B-1----:R-:W-:Y:S02]  /*5180*/  LEA R16, R196, UR49, 0x4 ;  /* 0x00000031c4107c11 */ /* 0x002fe4000f8e20ff */
[----:B------:R-:W2:Y:S02]  /*5190*/  SYNCS.PHASECHK.TRANS64.TRYWAIT P0, [R0+URZ+0x80], R3 ;  /* 0x00008003000075a7 */ /* 0x000ea400080011ff */
[----:B--2---:R-:W-:Y:S05]  /*51a0*/  @!P0 BRA `(.L_x_98) ;  /* 0x0000004000a88947 */ /* 0x004fea0003800000 */
.L_x_165:
[----:B------:R-:W3:Y:S01]  /*51b0*/  LDC.64 R12, c[0x0][0xb10] ;  /* 0x0002c400ff0c7b82 */ /* 0x000ee20000000a00 */
[----:B------:R-:W4:Y:S01]  /*51c0*/  LDS.128 R16, [R16+0x110] ;  /* 0x0001100010107984 */ /* 0x000f220000000c00 */
[----:B-1----:R-:W-:Y:S01]  /*51d0*/  ISETP.NE.AND P1, PT, R73, 0x1, PT ;  /* 0x000000014900780c */ /* 0x002fe20003f25270 */
[----:B--2---:R-:W-:Y:S01]  /*51e0*/  VIADD R0, R0, 0x90 ;  /* 0x0000009000007836 */ /* 0x004fe20000000000 */
[----:B------:R-:W-:Y:S04]  /*51f0*/  ISETP.GE.AND P0, PT, R72, 0x1, PT ;  /* 0x000000014800780c */ /* 0x000fe80003f06270 */
[----:B------:R-:W1:Y:S01]  /*5200*/  LDC.64 R10, c[0x0][0xb18] ;  /* 0x0002c600ff0a7b82 */ /* 0x000e620000000a00 */
[----:B------:R-:W-:Y:S01]  /*5210*/  PRMT R0, RZ, 0x654, R0 ;  /* 0x00000654ff007816 */ /* 0x000fe20000000000 */
[----:B------:R-:W-:Y:S01]  /*5220*/  @!PT LDS RZ, [RZ] ;  /* 0x00000000fffff984 */ /* 0x000fe20000000800 */
[----:B------:R-:W-:Y:S01]  /*5230*/  @!PT LDS RZ, [RZ] ;  /* 0x00000000fffff984 */ /* 0x000fe20000000800 */
[----:B------:R-:W-:Y:S01]  /*5240*/  @!PT LDS RZ, [RZ] ;  /* 0x00000000fffff984 */ /* 0x000fe20000000800 */
[----:B------:R-:W-:Y:S01]  /*5250*/  @!PT LDS RZ, [RZ] ;  /* 0x00000000fffff984 */ /* 0x000fe20000000800 */
[----:B------:R2:W-:Y:S06]  /*5260*/  MEMBAR.ALL.CTA ;  /* 0x0000000000007992 */ /* 0x0005ec0000008000 */
[----:B--2---:R-:W2:Y:S01]  /*5270*/  FENCE.VIEW.ASYNC.S ;  /* 0x00000000000073c6 */ /* 0x004ea20000000000 */
[----:B------:R-:W1:Y:S08]  /*5280*/  @!P1 LDC R14, c[0x0][0xb20] ;  /* 0x0002c800ff0e9b82 */ /* 0x000e700000000800 */
[----:B------:R-:W1:Y:S01]  /*5290*/  @!P1 LDC R9, c[0x0][0xb0c] ;  /* 0x0002c300ff099b82 */ /* 0x000e620000000800 */
[----:B--2---:R2:W-:Y:S01]  /*52a0*/  SYNCS.ARRIVE.TRANS64.RED.A1T0 RZ, [R0+URZ], RZ ;  /* 0x000000ff00ff79a7 */ /* 0x0045e200081004ff */
[----:B----4-:R-:W-:Y:S04]  /*52b0*/  LOP3.LUT P4, RZ, R18, 0x1, RZ, 0xc0, !PT ;  /* 0x0000000112ff7812 */ /* 0x010fe8000788c0ff */
[----:B------:R-:W-:Y:S09]  /*52c0*/  P2R R194, PR, RZ, 0x10 ;  /* 0x00000010ffc27803 */ /* 0x000ff20000000000 */
[----:B------:R-:W-:Y:S02]  /*52d0*/  @P4 MOV R77, R16 ;  /* 0x00000010004d4202 */ /* 0x000fe40000000f00 */
[----:B------:R-:W-:Y:S01]  /*52e0*/  @P4 LOP3.LUT R75, R17, 0xffff, RZ, 0xc0, !PT ;  /* 0x0000ffff114b4812 */ /* 0x000fe200078ec0ff */
[----:B--23--:R-:W-:Y:S06]  /*52f0*/  @!P0 BRA `(.L_x_99) ;  /* 0x0000000000a48947 */ /* 0x00cfec0003800000 */
[----:B------:R-:W-:Y:S01]  /*5300*/  IMAD.HI.U32 R23, R178, R71, RZ ;  /* 0x00000047b2177227 */ /* 0x000fe200078e00ff */
[----:B------:R-:W-:Y:S02]  /*5310*/  ISETP.NE.AND P0, PT, R70, 0x1, PT ;  /* 0x000000014600780c */ /* 0x000fe40003f05270 */
[----:B------:R-:W-:Y:S01]  /*5320*/  ISETP.NE.AND P2, PT, R72, 0x1, PT ;  /* 0x000000014800780c */ /* 0x000fe20003f45270 */
[----:B------:R-:W-:Y:S01]  /*5330*/  IMAD.HI.U32 R22, R177, R168, RZ ;  /* 0x000000a8b1167227 */ /* 0x000fe200078e00ff */
[----:B------:R-:W-:Y:S02]  /*5340*/  SHF.R.U32.HI R23, RZ, R174, R23 ;  /* 0x000000aeff177219 */ /* 0x000fe40000011617 */
[----:B------:R-:W-:Y:S01]  /*5350*/  ISETP.NE.AND P3, PT, R74, 0x1, PT ;  /* 0x000000014a00780c */ /* 0x000fe20003f65270 */
[----:B------:R-:W-:Y:S01]  /*5360*/  IMAD.HI.U32 R26, R77, R168, RZ ;  /* 0x000000a84d1a7227 */ /* 0x000fe200078e00ff */
[----:B------:R-:W-:Y:S02]  /*5370*/  SHF.R.U32.HI R22, RZ, R169, R22 ;  /* 0x000000a9ff167219 */ /* 0x000fe40000011616 */
[----:B------:R-:W-:Y:S01]  /*5380*/  SEL R3, R178, R23, !P0 ;  /* 0x00000017b2037207 */ /* 0x000fe20004000000 */
[----:B------:R-:W-:Y:S01]  /*5390*/  IMAD.HI.U32 R23, R75, R71, RZ ;  /* 0x000000474b177227 */ /* 0x000fe200078e00ff */
[----:B------:R-:W-:Y:S02]  /*53a0*/  SEL R7, R177, R22, !P3 ;  /* 0x00000016b1077207 */ /* 0x000fe40005800000 */
[----:B------:R-:W-:Y:S01]  /*53b0*/  SHF.R.U32.HI R26, RZ, R169, R26 ;  /* 0x000000a9ff1a7219 */ /* 0x000fe2000001161a */
[-C--:B------:R-:W-:Y:S04]  /*53c0*/  IMAD.HI.U32 R22, R3, R68.reuse, RZ ;  /* 0x0000004403167227 */ /* 0x080fe800078e00ff */
[----:B------:R-:W-:Y:S01]  /*53d0*/  IMAD.HI.U32 R24, R7, R68, RZ ;  /* 0x0000004407187227 */ /* 0x000fe200078e00ff */
[-C--:B------:R-:W-:Y:S02]  /*53e0*/  @P2 SHF.R.U32.HI R3, RZ, R69.reuse, R22 ;  /* 0x00000045ff032219 */ /* 0x080fe40000011616 */
[----:B------:R-:W-:Y:S02]  /*53f0*/  SHF.R.U32.HI R22, RZ, R174, R23 ;  /* 0x000000aeff167219 */ /* 0x000fe40000011617 */
[----:B------:R-:W-:Y:S01]  /*5400*/  @P2 SHF.R.U32.HI R7, RZ, R69, R24 ;  /* 0x00000045ff072219 */ /* 0x000fe20000011618 */
[C---:B------:R-:W-:Y:S01]  /*5410*/  IMAD R2, R72.reuse, R3, RZ ;  /* 0x0000000348027224 */ /* 0x040fe200078e02ff */
[----:B------:R-:W-:Y:S02]  /*5420*/  SEL R5, R75, R22, !P0 ;  /* 0x000000164b057207 */ /* 0x000fe40004000000 */
[----:B------:R-:W-:Y:S01]  /*5430*/  SEL R3, R77, R26, !P3 ;  /* 0x0000001a4d037207 */ /* 0x000fe20005800000 */
[----:B------:R-:W-:Y:S01]  /*5440*/  IMAD R4, R72, R7, RZ ;  /* 0x0000000748047224 */ /* 0x000fe200078e02ff */
[C---:B------:R-:W-:Y:S01]  /*5450*/  ISETP.GE.AND P0, PT, R5.reuse, R2, PT ;  /* 0x000000020500720c */ /* 0x040fe20003f06270 */
[----:B------:R-:W-:Y:S03]  /*5460*/  IMAD.HI.U32 R6, R5, R68, RZ ;  /* 0x0000004405067227 */ /* 0x000fe600078e00ff */
[----:B------:R-:W-:Y:S01]  /*5470*/  ISETP.GE.OR P0, PT, R3, R4, P0 ;  /* 0x000000040300720c */ /* 0x000fe20000706670 */
[----:B------:R-:W-:Y:S01]  /*5480*/  IMAD.MOV R4, RZ, RZ, -R3 ;  /* 0x000000ffff047224 */ /* 0x000fe200078e0a03 */
[-C--:B------:R-:W-:Y:S03]  /*5490*/  SHF.R.U32.HI R6, RZ, R69.reuse, R6 ;  /* 0x00000045ff067219 */ /* 0x080fe60000011606 */
[----:B------:R-:W-:Y:S01]  /*54a0*/  IMAD R77, R74, R4, R77 ;  /* 0x000000044a4d7224 */ /* 0x000fe200078e024d */
[----:B------:R-:W-:Y:S05]  /*54b0*/  SEL R15, R5, R6, !P2 ;  /* 0x00000006050f7207 */ /* 0x000fea0005000000 */
[----:B------:R-:W-:Y:S02]  /*54c0*/  IMAD.MOV R6, RZ, RZ, -R15 ;  /* 0x000000ffff067224 */ /* 0x000fe400078e0a0f */
[C---:B------:R-:W-:Y:S04]  /*54d0*/  @!P0 IMAD.HI.U32 R2, R3.reuse, R68, RZ ;  /* 0x0000004403028227 */ /* 0x040fe800078e00ff */
[----:B------:R-:W-:Y:S01]  /*54e0*/  IMAD R6, R72, R6, R5 ;  /* 0x0000000648067224 */ /* 0x000fe200078e0205 */
[----:B------:R-:W-:Y:S04]  /*54f0*/  @!P0 SHF.R.U32.HI R2, RZ, R69, R2 ;  /* 0x00000045ff028219 */ /* 0x000fe80000011602 */
[----:B------:R-:W-:Y:S02]  /*5500*/  @!P0 SEL R0, R3, R2, !P2 ;  /* 0x0000000203008207 */ /* 0x000fe40005000000 */
[----:B------:R-:W-:Y:S02]  /*5510*/  IADD3 R2, PT, PT, -R5, RZ, RZ ;  /* 0x000000ff05027210 */ /* 0x000fe40007ffe1ff */
[----:B------:R-:W-:Y:S01]  /*5520*/  @!P0 IADD3 R8, PT, PT, R15, -R0, RZ ;  /* 0x800000000f088210 */ /* 0x000fe20007ffe0ff */
[----:B------:R-:W-:Y:S02]  /*5530*/  @!P0 IMAD R0, R7, R6, R0 ;  /* 0x0000000607008224 */ /* 0x000fe400078e0200 */
[----:B------:R-:W-:Y:S02]  /*5540*/  IMAD R75, R70, R2, R75 ;  /* 0x00000002464b7224 */ /* 0x000fe400078e024b */
[----:B------:R-:W-:Y:S02]  /*5550*/  @!P0 IMAD R5, R8, R72, R3 ;  /* 0x0000004808058224 */ /* 0x000fe400078e0203 */
[----:B------:R-:W-:Y:S04]  /*5560*/  @!P0 IMAD.MOV.U32 R3, RZ, RZ, R0 ;  /* 0x000000ffff038224 */ /* 0x000fe800078e0000 */
[----:B------:R-:W-:Y:S02]  /*5570*/  IMAD R77, R3, R74, R77 ;  /* 0x0000004a034d7224 */ /* 0x000fe400078e024d */
[----:B------:R-:W-:Y:S07]  /*5580*/  IMAD R75, R5, R70, R75 ;  /* 0x00000046054b7224 */ /* 0x000fee00078e024b */
.L_x_99:
[----:B-1----:R-:W-:Y:S01]  /*5590*/  @!P1 ISETP.NE.AND P0, PT, R10, 0x1, PT ;  /* 0x000000010a00980c */ /* 0x002fe20003f05270 */
[----:B------:R-:W-:Y:S01]  /*55a0*/  @!P1 IMAD.HI.U32 R0, R77, R12, RZ ;  /* 0x0000000c4d009227 */ /* 0x000fe200078e00ff */
[----:B------:R-:W-:Y:S01]  /*55b0*/  @!P1 ISETP.NE.AND P2, PT, R9, 0x1, PT ;  /* 0x000000010900980c */ /* 0x000fe20003f45270 */
[----:B------:R-:W-:Y:S01]  /*55c0*/  ULOP3.LUT UP0, URZ, UR48, 0x1b0, URZ, 0xc0, !UPT ;  /* 0x000001b030ff7892 */ /* 0x000fe2000f80c0ff */
[----:B------:R-:W-:Y:S01]  /*55d0*/  R2UR UR42, R21 ;  /* 0x00000000152a72ca */ /* 0x000fe200000e0000 */
[----:B------:R-:W-:Y:S01]  /*55e0*/  @!P1 IMAD.HI.U32 R3, R75, R11, RZ ;  /* 0x0000000b4b039227 */ /* 0x000fe200078e00ff */
[----:B------:R-:W-:Y:S02]  /*55f0*/  @!P1 SHF.R.U32.HI R0, RZ, R13, R0 ;  /* 0x0000000dff009219 */ /* 0x000fe40000011600 */
[----:B------:R-:W-:Y:S01]  /*5600*/  R2UR UR41, R20 ;  /* 0x00000000142972ca */ /* 0x000fe200000e0000 */
[----:B------:R-:W-:Y:S01]  /*5610*/  VIADD R196, R196, 0x1 ;  /* 0x00000001c4c47836 */ /* 0x000fe20000000000 */
[----:B------:R-:W-:Y:S02]  /*5620*/  @!P1 SHF.R.U32.HI R2, RZ, R14, R3 ;  /* 0x0000000eff029219 */ /* 0x000fe40000011603 */
[----:B------:R-:W-:Y:S02]  /*5630*/  @!P1 SEL R3, R77, R0, !P2 ;  /* 0x000000004d039207 */ /* 0x000fe40005000000 */
[----:B------:R-:W-:Y:S02]  /*5640*/  @!P1 SEL R2, R75, R2, !P0 ;  /* 0x000000024b029207 */ /* 0x000fe40004000000 */
[----:B------:R-:W-:Y:S01]  /*5650*/  @P4 SHF.R.U32.HI R179, RZ, 0x10, R17 ;  /* 0x00000010ffb34819 */ /* 0x000fe20000011611 */
[----:B------:R-:W-:Y:S02]  /*5660*/  USHF.L.U32 UR42, UR42, 0x7, URZ ;  /* 0x000000072a2a7899 */ /* 0x000fe400080006ff */
[----:B------:R-:W-:Y:S02]  /*5670*/  @!P1 IMAD.IADD R0, R2, 0x1, -R3 ;  /* 0x0000000102009824 */ /* 0x000fe400078e0a03 */
[----:B------:R-:W-:Y:S01]  /*5680*/  @!P1 IMAD.IADD R2, R3, 0x1, -R2 ;  /* 0x0000000103029824 */ /* 0x000fe200078e0a02 */
[----:B------:R-:W-:Y:S01]  /*5690*/  USHF.L.U32 UR41, UR41, 0x7, URZ ;  /* 0x0000000729297899 */ /* 0x000fe200080006ff */
[----:B------:R-:W-:Y:S02]  /*56a0*/  @!P1 IMAD R77, R0, R9, R77 ;  /* 0x00000009004d9224 */ /* 0x000fe400078e024d */
[----:B------:R-:W-:Y:S01]  /*56b0*/  @!P1 IMAD R75, R2, R10, R75 ;  /* 0x0000000a024b9224 */ /* 0x000fe200078e024b */
[----:B------:R-:W-:Y:S08]  /*56c0*/  BRA.U !UP0, `(.L_x_100) ;  /* 0x0000000108407547 */ /* 0x000ff0000b800000 */
[----:B------:R-:W1:Y:S01]  /*56d0*/  LDCU.64 UR8, c[0x4][0x80] ;  /* 0x01001000ff0877ac */ /* 0x000e620008000a00 */
[----:B------:R-:W-:Y:S01]  /*56e0*/  MOV R3, 0x0 ;  /* 0x0000000000037802 */ /* 0x000fe20000000f00 */
[----:B------:R-:W-:Y:S02]  /*56f0*/  HFMA2 R12, -RZ, RZ, 0, 5.9604644775390625e-08 ;  /* 0x00000001ff0c7431 */ /* 0x000fe400000001ff */
[----:B------:R-:W-:Y:S02]  /*5700*/  IMAD.MOV.U32 R8, RZ, RZ, 0x70 ;  /* 0x00000070ff087424 */ /* 0x000fe400078e00ff */
[----:B------:R-:W-:Y:S01]  /*5710*/  IMAD.MOV.U32 R13, RZ, RZ, RZ ;  /* 0x000000ffff0d7224 */ /* 0x000fe200078e00ff */
[----:B------:R-:W2:Y:S01]  /*5720*/  LDCU.64 UR6, c[0x4][0x88] ;  /* 0x01001100ff0677ac */ /* 0x000ea20008000a00 */
[----:B------:R-:W3:Y:S01]  /*5730*/  LDC.64 R2, c[0x4][R3] ;  /* 0x0100000003027b82 */ /* 0x000ee20000000a00 */
[----:B------:R-:W4:Y:S01]  /*5740*/  LDCU.64 UR4, c[0x4][0x8] ;  /* 0x01000100ff0477ac */ /* 0x000f220008000a00 */
[----:B-1----:R-:W-:Y:S01]  /*5750*/  MOV R5, UR9 ;  /* 0x0000000900057c02 */ /* 0x002fe20008000f00 */
[----:B------:R-:W-:Y:S01]  /*5760*/  IMAD.U32 R4, RZ, RZ, UR8 ;  /* 0x00000008ff047e24 */ /* 0x000fe2000f8e00ff */
[----:B--2---:R-:W-:Y:S01]  /*5770*/  MOV R7, UR7 ;  /* 0x0000000700077c02 */ /* 0x004fe20008000f00 */
[----:B------:R-:W-:Y:S01]  /*5780*/  IMAD.U32 R6, RZ, RZ, UR6 ;  /* 0x00000006ff067e24 */ /* 0x000fe2000f8e00ff */
[----:B----4-:R-:W-:Y:S01]  /*5790*/  MOV R11, UR5 ;  /* 0x00000005000b7c02 */ /* 0x010fe20008000f00 */
[----:B------:R-:W-:Y:S02]  /*57a0*/  IMAD.U32 R10, RZ, RZ, UR4 ;  /* 0x00000004ff0a7e24 */ /* 0x000fe4000f8e00ff */
[----:B------:R-:W-:Y:S07]  /*57b0*/  LEPC R20, `(.L_x_100) ;  /* 0x000000001014794e */ /* 0x000fee0000000000 */
[----:B---3-5:R-:W-:Y:S05]  /*57c0*/  CALL.ABS.NOINC R2 ;  /* 0x0000000002007343 */ /* 0x028fea0003c00000 */
.L_x_100:
[----:B------:R-:W-:Y:S01]  /*57d0*/  LOP3.LUT P0, RZ, R192, 0x1b0, RZ, 0xc0, !PT ;  /* 0x000001b0c0ff7812 */ /* 0x000fe2000780c0ff */
[----:B------:R-:W-:Y:S11]  /*57e0*/  BSSY.RECONVERGENT B6, `(.L_x_101) ;  /* 0x0000013000067945 */ /* 0x000ff60003800200 */
[----:B------:R-:W-:Y:S01]  /*57f0*/  @!UPT UIADD3 URZ, UPT, UPT, URZ, URZ, URZ ;  /* 0x000000fffffff290 */ /* 0x000fe2000fffe0ff */
[----:B------:R-:W-:Y:S05]  /*5800*/  @!P0 BRA `(.L_x_102) ;  /* 0x0000000000408947 */ /* 0x000fea0003800000 */
        /* <DEDUP_REMOVED lines=16> */
.L_x_102:
[----:B------:R-:W-:Y:S05]  /*5910*/  BSYNC.RECONVERGENT B6 ;  /* 0x0000000000067941 */ /* 0x000fea0003800200 */
.L_x_101:
[----:B------:R-:W-:Y:S01]  /*5920*/  ISETP.NE.U32.AND P4, PT, R166, RZ, PT ;  /* 0x000000ffa600720c */ /* 0x000fe20003f85070 */
[----:B------:R-:W-:Y:S01]  /*5930*/  UISETP.NE.AND UP2, UPT, UR50, URZ, UPT ;  /* 0x000000ff3200728c */ /* 0x000fe2000bf45270 */
[----:B------:R-:W-:Y:S01]  /*5940*/  ISETP.NE.U32.AND P2, PT, RZ, UR38, PT ;  /* 0x00000026ff007c0c */ /* 0x000fe2000bf45070 */
[----:B------:R-:W-:Y:S01]  /*5950*/  UISETP.NE.U32.AND UP1, UPT, UR44, URZ, UPT ;  /* 0x000000ff2c00728c */ /* 0x000fe2000bf25070 */
[----:B------:R-:W-:Y:S01]  /*5960*/  ISETP.NE.AND.EX P4, PT, R167, RZ, PT, P4 ;  /* 0x000000ffa700720c */ /* 0x000fe20003f85340 */
[----:B------:R-:W-:Y:S01]  /*5970*/  UPLOP3.LUT UP0, UPT, UPT, UPT, UPT, 0x40, 0x4 ;  /* 0x000000000004789c */ /* 0x000fe20003f0e870 */
[----:B------:R-:W-:Y:S01]  /*5980*/  ISETP.NE.AND.EX P2, PT, RZ, UR39, PT, P2 ;  /* 0x00000027ff007c0c */ /* 0x000fe2000bf45320 */
[----:B------:R-:W-:Y:S01]  /*5990*/  UISETP.NE.AND.EX UP1, UPT, UR45, URZ, UPT, UP1 ;  /* 0x000000ff2d00728c */ /* 0x000fe2000bf25310 */
[----:B------:R-:W-:Y:S04]  /*59a0*/  PLOP3.LUT P1, PT, PT, PT, UP2, 0x80, 0x8 ;  /* 0x000000000008781c */ /* 0x000fe80003f2f028 */
[----:B------:R-:W-:Y:S06]  /*59b0*/  @UP2 UPLOP3.LUT UP0, UPT, UPT, UPT, UP1, 0x80, 0x8 ;  /* 0x000000000008289c */ /* 0x000fec0003f0f010 */
[----:B------:R-:W-:Y:S01]  /*59c0*/  PLOP3.LUT P0, PT, PT, PT, UP0, 0x80, 0x8 ;  /* 0x000000000008781c */ /* 0x000fe20003f0f008 */
[----:B------:R-:W-:Y:S01]  /*59d0*/  @!UPT UIADD3 URZ, UPT, UPT, URZ, URZ, URZ ;  /* 0x000000fffffff290 */ /* 0x000fe2000fffe0ff */
[----:B------:R-:W-:Y:S11]  /*59e0*/  BRA.U !UP1, `(.L_x_103) ;  /* 0x0000000109387547 */ /* 0x000ff6000b800000 */
[----:B------:R-:W-:Y:S01]  /*59f0*/  UISETP.NE.U32.AND UP0, UPT, UR38, URZ, UPT ;  /* 0x000000ff2600728c */ /* 0x000fe2000bf05070 */
[----:B------:R-:W-:Y:S02]  /*5a00*/  HFMA2 R0, -RZ, RZ, 0, 5.9604644775390625e-08 ;  /* 0x00000001ff007431 */ /* 0x000fe400000001ff */
[----:B------:R-:W-:Y:S01]  /*5a10*/  IMAD.MOV.U32 R171, RZ, RZ, 0x1 ;  /* 0x00000001ffab7424 */ /* 0x000fe200078e00ff */
[----:B------:R-:W-:Y:S06]  /*5a20*/  UISETP.NE.AND.EX UP0, UPT, UR39, URZ, UPT, UP0 ;  /* 0x000000ff2700728c */ /* 0x000fec000bf05300 */
[----:B------:R-:W-:Y:S05]  /*5a30*/  PLOP3.LUT P3, PT, PT, PT, UP0, 0x80, 0x8 ;  /* 0x000000000008781c */ /* 0x000fea0003f6f008 */
[----:B------:R-:W1:Y:S01]  /*5a40*/  @UP0 LDCU.64 UR6, c[0x0][0x888] ;  /* 0x00011100ff0607ac */ /* 0x000e620008000a00 */
[----:B------:R-:W-:Y:S07]  /*5a50*/  @UP0 UIMAD UR4, UR36, UR44, URZ ;  /* 0x0000002c240402a4 */ /* 0x000fee000f8e02ff */
[----:B------:R-:W-:Y:S01]  /*5a60*/  @!P3 PRMT R171, R0, 0x7610, R171 ;  /* 0x0000761000abb816 */ /* 0x000fe200000000ab */
[----:B-1----:R-:W-:Y:S03]  /*5a70*/  @UP0 UIMAD.WIDE UR6, UR4, 0x4, UR6 ;  /* 0x00000004040608a5 */ /* 0x002fe6000f8e0206 */
[----:B------:R-:W1:Y:S03]  /*5a80*/  @!UP0 LDCU UR4, c[0x0][0x880] ;  /* 0x00011000ff0487ac */ /* 0x000e660008000800 */
[----:B------:R-:W-:Y:S01]  /*5a90*/  IMAD.U32 R2, RZ, RZ, UR6 ;  /* 0x00000006ff027e24 */ /* 0x000fe2000f8e00ff */
[----:B------:R-:W-:Y:S05]  /*5aa0*/  MOV R3, UR7 ;  /* 0x0000000700037c02 */ /* 0x000fea0008000f00 */
[----:B-----5:R2:W5:Y:S02]  /*5ab0*/  @P3 LDG.E R81, desc[UR46][R2.64] ;  /* 0x0000002e02513981 */ /* 0x020564000c1e1900 */
[----:B-12---:R-:W-:Y:S02]  /*5ac0*/  @!P3 IMAD.U32 R81, RZ, RZ, UR4 ;  /* 0x00000004ff51be24 */ /* 0x006fe4000f8e00ff */
.L_x_103:
[----:B------:R-:W-:Y:S05]  /*5ad0*/  @!P4 BRA `(.L_x_104) ;  /* 0x000000000020c947 */ /* 0x000fea0003800000 */
[----:B------:R-:W-:Y:S04]  /*5ae0*/  ISETP.NE.U32.AND P3, PT, R164, RZ, PT ;  /* 0x000000ffa400720c */ /* 0x000fe80003f65070 */
[----:B------:R-:W-:Y:S11]  /*5af0*/  ISETP.NE.AND.EX P3, PT, R165, RZ, PT, P3 ;  /* 0x000000ffa500720c */ /* 0x000ff60003f65330 */
[----:B------:R-:W-:Y:S02]  /*5b00*/  @!UPT UIADD3 URZ, UPT, UPT, URZ, URZ, URZ ;  /* 0x000000fffffff290 */ /* 0x000fe4000fffe0ff */
[----:B------:R-:W1:Y:S01]  /*5b10*/  @P3 LDC.64 R2, c[0x0][0x8a8] ;  /* 0x00022a00ff023b82 */ /* 0x000e620000000a00 */
[----:B------:R-:W-:Y:S04]  /*5b20*/  @P3 IMAD R0, R166, UR36, RZ ;  /* 0x00000024a6003c24 */ /* 0x000fe8000f8e02ff */
[----:B-1----:R-:W-:Y:S05]  /*5b30*/  @P3 IMAD.WIDE R2, R0, 0x4, R2 ;  /* 0x0000000400023825 */ /* 0x002fea00078e0202 */
[----:B-----5:R1:W5:Y:S02]  /*5b40*/  @P3 LDG.E R78, desc[UR46][R2.64] ;  /* 0x0000002e024e3981 */ /* 0x020364000c1e1900 */
[----:B-1----:R-:W2:Y:S02]  /*5b50*/  @!P3 LDC R78, c[0x0][0x8a0] ;  /* 0x00022800ff4ebb82 */ /* 0x002ea40000000800 */
.L_x_104:
[----:B-----5:R-:W-:Y:S01]  /*5b60*/  FSETP.NEU.AND P4, PT, R81, RZ, PT ;  /* 0x000000ff5100720b */ /* 0x020fe20003f8d000 */
[----:B------:R-:W-:Y:S01]  /*5b70*/  BSSY B1, `(.L_x_105) ;  /* 0x0000047000017945 */ /* 0x000fe20003800000 */
[----:B------:R-:W-:Y:S01]  /*5b80*/  SEL R5, RZ, 0xffffffff, P2 ;  /* 0xffffffffff057807 */ /* 0x000fe20001000000 */
[----:B------:R-:W-:Y:S01]  /*5b90*/  IMAD.MOV.U32 R208, RZ, RZ, 0x1 ;  /* 0x00000001ffd07424 */ /* 0x000fe200078e00ff */
[----:B------:R-:W-:Y:S01]  /*5ba0*/  LOP3.LUT P3, RZ, R171, 0xff, RZ, 0xc0, !PT ;  /* 0x000000ffabff7812 */ /* 0x000fe2000786c0ff */
[C---:B------:R-:W-:Y:S01]  /*5bb0*/  IMAD R80, R76.reuse, 0x80, R79 ;  /* 0x000000804c507824 */ /* 0x040fe200078e024f */
[----:B------:R-:W-:Y:S02]  /*5bc0*/  @P1 SEL R0, RZ, 0xffffffff, P4 ;  /* 0xffffffffff001807 */ /* 0x000fe40002000000 */
[----:B------:R-:W-:Y:S02]  /*5bd0*/  CS2R R162, SRZ ;  /* 0x0000000000a27805 */ /* 0x000fe4000001ff00 */
[----:B------:R-:W-:Y:S02]  /*5be0*/  LEA R3, R181, UR49, 0x3 ;  /* 0x00000031b5037c11 */ /* 0x000fe4000f8e18ff */
[----:B------:R-:W-:Y:S02]  /*5bf0*/  CS2R R160, SRZ ;  /* 0x0000000000a07805 */ /* 0x000fe4000001ff00 */
[----:B------:R-:W-:Y:S02]  /*5c00*/  @P0 SEL R0, R5, R0, !P3 ;  /* 0x0000000005000207 */ /* 0x000fe40005800000 */
[----:B------:R-:W-:Y:S02]  /*5c10*/  CS2R R158, SRZ ;  /* 0x00000000009e7805 */ /* 0x000fe4000001ff00 */
[----:B------:R-:W-:Y:S02]  /*5c20*/  LEA R195, R76, UR49, 0x3 ;  /* 0x000000314cc37c11 */ /* 0x000fe4000f8e18ff */
[----:B------:R-:W-:Y:S02]  /*5c30*/  CS2R R156, SRZ ;  /* 0x00000000009c7805 */ /* 0x000fe4000001ff00 */
[----:B------:R-:W-:Y:S02]  /*5c40*/  @P1 LOP3.LUT R0, R0, 0x1, RZ, 0xc0, !PT ;  /* 0x0000000100001812 */ /* 0x000fe400078ec0ff */
[----:B------:R-:W-:Y:S02]  /*5c50*/  CS2R R154, SRZ ;  /* 0x00000000009a7805 */ /* 0x000fe4000001ff00 */
[----:B------:R-:W-:Y:S02]  /*5c60*/  SHF.L.U32 R2, R183, 0x1f, RZ ;  /* 0x0000001fb7027819 */ /* 0x000fe400000006ff */
[----:B------:R-:W-:Y:S02]  /*5c70*/  CS2R R152, SRZ ;  /* 0x0000000000987805 */ /* 0x000fe4000001ff00 */
[----:B------:R-:W-:Y:S02]  /*5c80*/  ISETP.NE.U32.OR P6, PT, R0, 0x1, !P1 ;  /* 0x000000010000780c */ /* 0x000fe40004fc5470 */
[----:B------:R-:W-:Y:S02]  /*5c90*/  CS2R R150, SRZ ;  /* 0x0000000000967805 */ /* 0x000fe4000001ff00 */
[----:B------:R-:W-:Y:S02]  /*5ca0*/  PLOP3.LUT P2, PT, PT, PT, UP1, 0x80, 0x8 ;  /* 0x000000000008781c */ /* 0x000fe40003f4f018 */
[----:B------:R-:W-:Y:S02]  /*5cb0*/  CS2R R148, SRZ ;  /* 0x0000000000947805 */ /* 0x000fe4000001ff00 */
[----:B------:R-:W-:Y:S02]  /*5cc0*/  SEL R0, RZ, 0xffffffff, P4 ;  /* 0xffffffffff007807 */ /* 0x000fe40002000000 */
[----:B------:R-:W-:Y:S03]  /*5cd0*/  P2R R184, PR, RZ, 0x40 ;  /* 0x00000040ffb87803 */ /* 0x000fe60000000000 */
[----:B------:R-:W-:Y:S04]  /*5ce0*/  @P6 SHF.L.U32 R4, R180, 0x1f, RZ ;  /* 0x0000001fb4046819 */ /* 0x000fe800000006ff */
[----:B------:R-:W-:Y:S01]  /*5cf0*/  @P2 SEL R0, R5, R0, !P3 ;  /* 0x0000000005002207 */ /* 0x000fe20005800000 */
[----:B------:R-:W1:Y:S03]  /*5d00*/  @P6 SYNCS.PHASECHK.TRANS64.TRYWAIT P1, [R3+URZ+0x50], R4 ;  /* 0x00005004030065a7 */ /* 0x000e6600080211ff */
[----:B------:R-:W-:Y:S04]  /*5d10*/  LOP3.LUT R0, R0, 0x1, RZ, 0xc0, !PT ;  /* 0x0000000100007812 */ /* 0x000fe800078ec0ff */
[----:B------:R-:W-:Y:S04]  /*5d20*/  ISETP.NE.U32.AND P5, PT, R0, 0x1, PT ;  /* 0x000000010000780c */ /* 0x000fe80003fa5070 */
[----:B------:R-:W-:Y:S01]  /*5d30*/  P2R R209, PR, RZ, 0x20 ;  /* 0x00000020ffd17803 */ /* 0x000fe20000000000 */
[----:B------:R3:W4:Y:S01]  /*5d40*/  SYNCS.PHASECHK.TRANS64.TRYWAIT P0, [R195+URZ+0xa0], R2 ;  /* 0x0000a002c30075a7 */ /* 0x00072200080011ff */
[----:B-1----:R-:W-:Y:S01]  /*5d50*/  @P6 SEL R208, RZ, 0x1, !P1 ;  /* 0x00000001ffd06807 */ /* 0x002fe20004800000 */
[----:B---3--:R-:W-:Y:S06]  /*5d60*/  @!P6 BRA `(.L_x_106) ;  /* 0x00000000009ce947 */ /* 0x008fec0003800000 */
[----:B------:R-:W-:Y:S01]  /*5d70*/  @P5 IMAD R6, R181, 0x2000, R190 ;  /* 0x00002000b5065824 */ /* 0x000fe200078e02be */
[----:B------:R-:W-:Y:S01]  /*5d80*/  ISETP.NE.AND P1, PT, R208, RZ, PT ;  /* 0x000000ffd000720c */ /* 0x000fe20003f25270 */
[----:B------:R-:W-:Y:S01]  /*5d90*/  BSSY B0, `(.L_x_107) ;  /* 0x0000010000007945 */ /* 0x000fe20003800000 */
[----:B------:R-:W-:Y:S01]  /*5da0*/  CS2R R150, SRZ ;  /* 0x0000000000967805 */ /* 0x000fe2000001ff00 */
[--C-:B------:R-:W-:Y:S01]  /*5db0*/  @P5 IMAD R7, R191, -0x10, R6.reuse ;  /* 0xfffffff0bf075824 */ /* 0x100fe200078e0206 */
[----:B------:R-:W-:Y:S01]  /*5dc0*/  CS2R R148, SRZ ;  /* 0x0000000000947805 */ /* 0x000fe2000001ff00 */
[----:B------:R-:W-:Y:S01]  /*5dd0*/  @P5 IMAD R5, R189, -0x10, R6 ;  /* 0xfffffff0bd055824 */ /* 0x000fe200078e0206 */
[----:B------:R-:W-:Y:S01]  /*5de0*/  CS2R R158, SRZ ;  /* 0x00000000009e7805 */ /* 0x000fe2000001ff00 */
[----:B------:R-:W-:Y:S01]  /*5df0*/  @P5 IMAD R4, R188, 0x10, R7 ;  /* 0x00000010bc045824 */ /* 0x000fe200078e0207 */
[----:B------:R-:W-:Y:S02]  /*5e00*/  CS2R R156, SRZ ;  /* 0x00000000009c7805 */ /* 0x000fe4000001ff00 */
[----:B------:R-:W-:Y:S02]  /*5e10*/  CS2R R154, SRZ ;  /* 0x00000000009a7805 */ /* 0x000fe4000001ff00 */
[----:B------:R-:W-:Y:S02]  /*5e20*/  CS2R R152, SRZ ;  /* 0x0000000000987805 */ /* 0x000fe4000001ff00 */
[----:B------:R-:W-:Y:S02]  /*5e30*/  CS2R R162, SRZ ;  /* 0x0000000000a27805 */ /* 0x000fe4000001ff00 */
[----:B------:R-:W-:Y:S01]  /*5e40*/  CS2R R160, SRZ ;  /* 0x0000000000a07805 */ /* 0x000fe2000001ff00 */
[----:B------:R-:W-:Y:S06]  /*5e50*/  @P1 BRA `(.L_x_108) ;  /* 0x00000000000c1947 */ /* 0x000fec0003800000 */
[----:B------:R-:W-:Y:S04]  /*5e60*/  SHF.L.U32 R0, R180, 0x1f, RZ ;  /* 0x0000001fb4007819 */ /* 0x000fe800000006ff */
[----:B------:R-:W1:Y:S02]  /*5e70*/  SYNCS.PHASECHK.TRANS64.TRYWAIT P1, [R3+URZ+0x50], R0 ;  /* 0x00005000030075a7 */ /* 0x000e6400080211ff */
[----:B-1----:R-:W-:Y:S05]  /*5e80*/  @!P1 BRA `(.L_x_109) ;  /* 0x0000003400849947 */ /* 0x002fea0003800000 */
.L_x_108:
[----:B------:R-:W-:Y:S05]  /*5e90*/  BSYNC B0 ;  /* 0x0000000000007941 */ /* 0x000fea0003800000 */
.L_x_107:
[----:B------:R-:W-:Y:S01]  /*5ea0*/  ISETP.NE.AND P1, PT, R209, RZ, PT ;  /* 0x000000ffd100720c */ /* 0x000fe20003f25270 */
[----:B-1----:R-:W-:Y:S02]  /*5eb0*/  VIADD R3, R3, 0x60 ;  /* 0x0000006003037836 */ /* 0x002fe40000000000 */
[----:B------:R-:W-:Y:S02]  /*5ec0*/  IMAD.U32 R0, RZ, RZ, UR37 ;  /* 0x00000025ff007e24 */ /* 0x000fe4000f8e00ff */
[----:B------:R-:W-:Y:S03]  /*5ed0*/  VIADD R181, R181, 0x1 ;  /* 0x00000001b5b57836 */ /* 0x000fe60000000000 */
[----:B------:R-:W-:Y:S05]  /*5ee0*/  PRMT R0, R0, 0x654, R3 ;  /* 0x0000065400007816 */ /* 0x000fea0000000003 */
[----:B------:R1:W3:Y:S04]  /*5ef0*/  @P1 LDS.128 R148, [R6] ;  /* 0x0000000006941984 */ /* 0x0002e80000000c00 */
[----:B------:R1:W1:Y:S04]  /*5f00*/  @P1 LDS.128 R156, [R5+0x20] ;  /* 0x00002000059c1984 */ /* 0x0002680000000c00 */
[----:B------:R1:W1:Y:S04]  /*5f10*/  @P1 LDS.128 R152, [R7+0x10] ;  /* 0x0000100007981984 */ /* 0x0002680000000c00 */
[----:B------:R1:W1:Y:S01]  /*5f20*/  @P1 LDS.128 R160, [R4+0x10] ;  /* 0x0000100004a01984 */ /* 0x0002620000000c00 */
[C---:B------:R-:W-:Y:S01]  /*5f30*/  ISETP.NE.AND P1, PT, R181.reuse, 0x2, PT ;  /* 0x00000002b500780c */ /* 0x040fe20003f25270 */
[----:B------:R-:W-:Y:S01]  /*5f40*/  @!PT LDS RZ, [RZ] ;  /* 0x00000000fffff984 */ /* 0x000fe20000000800 */
[----:B------:R-:W-:Y:S01]  /*5f50*/  @!PT LDS RZ, [RZ] ;  /* 0x00000000fffff984 */ /* 0x000fe20000000800 */
[----:B------:R-:W-:Y:S01]  /*5f60*/  @!PT LDS RZ, [RZ] ;  /* 0x00000000fffff984 */ /* 0x000fe20000000800 */
[----:B------:R-:W-:Y:S01]  /*5f70*/  @!PT LDS RZ, [RZ] ;  /* 0x00000000fffff984 */ /* 0x000fe20000000800 */
[----:B------:R5:W-:Y:S06]  /*5f80*/  MEMBAR.ALL.CTA ;  /* 0x0000000000007992 */ /* 0x000bec0000008000 */
[----:B-----5:R-:W5:Y:S01]  /*5f90*/  FENCE.VIEW.ASYNC.S ;  /* 0x00000000000073c6 */ /* 0x020f620000000000 */
[----:B------:R-:W-:Y:S02]  /*5fa0*/  SEL R3, RZ, 0x1, P1 ;  /* 0x00000001ff037807 */ /* 0x000fe40000800000 */
[----:B------:R-:W-:Y:S02]  /*5fb0*/  SEL R181, R181, RZ, P1 ;  /* 0x000000ffb5b57207 */ /* 0x000fe40000800000 */
[----:B------:R-:W-:Y:S01]  /*5fc0*/  LOP3.LUT R180, R180, R3, RZ, 0x3c, !PT ;  /* 0x00000003b4b47212 */ /* 0x000fe200078e3cff */
[----:B-----5:R1:W-:Y:S06]  /*5fd0*/  SYNCS.ARRIVE.TRANS64.RED.A1T0 RZ, [R0+URZ], RZ ;  /* 0x000000ff00ff79a7 */ /* 0x0203ec00081004ff */
.L_x_106:
[----:B------:R-:W-:Y:S05]  /*5fe0*/  BSYNC B1 ;  /* 0x0000000000017941 */ /* 0x000fea0003800000 */
.L_x_105:
[----:B-1----:R-:W-:Y:S04]  /*5ff0*/  SHF.R.U32.HI R0, RZ, 0x15, R80 ;  /* 0x00000015ff007819 */ /* 0x002fe80000011650 */
[----:B------:R-:W-:Y:S01]  /*6000*/  LOP3.LUT P1, RZ, R0, 0x3, R173, 0x48, !PT ;  /* 0x0000000300ff7812 */ /* 0x000fe200078248ad */
[----:B------:R-:W-:Y:S01]  /*6010*/  @!UPT UIADD3 URZ, UPT, UPT, URZ, URZ, URZ ;  /* 0x000000fffffff290 */ /* 0x000fe2000fffe0ff */
[----:B----4-:R-:W-:Y:S11]  /*6020*/  @P0 BRA `(.L_x_110) ;  /* 0x0000000000080947 */ /* 0x010ff60003800000 */
[----:B------:R-:W1:Y:S02]  /*6030*/  SYNCS.PHASECHK.TRANS64.TRYWAIT P0, [R195+URZ+0xa0], R2 ;  /* 0x0000a002c30075a7 */ /* 0x000e6400080011ff */
[----:B-1----:R-:W-:Y:S05]  /*6040*/  @!P0 BRA `(.L_x_111) ;  /* 0x0000003400288947 */ /* 0x002fea0003800000 */
.L_x_110:
[----:B------:R-:W-:Y:S04]  /*6050*/  BSSY.RECONVERGENT B6, `(.L_x_112) ;  /* 0x0000012000067945 */ /* 0x000fe80003800200 */
[----:B------:R-:W-:Y:S05]  /*6060*/  @!P1 BRA `(.L_x_113) ;  /* 0x0000000000409947 */ /* 0x000fea0003800000 */
[----:B------:R-:W4:Y:S01]  /*6070*/  LDCU.64 UR8, c[0x4][0x70] ;  /* 0x01000e00ff0877ac */ /* 0x000f220008000a00 */
[----:B------:R-:W-:Y:S01]  /*6080*/  MOV R3, 0x0 ;  /* 0x0000000000037802 */ /* 0x000fe20000000f00 */
[----:B------:R-:W-:Y:S02]  /*6090*/  HFMA2 R12, -RZ, RZ, 0, 5.9604644775390625e-08 ;  /* 0x00000001ff0c7431 */ /* 0x000fe400000001ff */
[----:B------:R-:W-:Y:S02]  /*60a0*/  IMAD.MOV.U32 R8, RZ, RZ, 0x192 ;  /* 0x00000192ff087424 */ /* 0x000fe400078e00ff */
[----:B------:R-:W-:Y:S01]  /*60b0*/  IMAD.MOV.U32 R13, RZ, RZ, RZ ;  /* 0x000000ffff0d7224 */ /* 0x000fe200078e00ff */
[----:B------:R-:W5:Y:S01]  /*60c0*/  LDCU.64 UR6, c[0x4][0x78] ;  /* 0x01000f00ff0677ac */ /* 0x000f620008000a00 */
[----:B-1----:R-:W1:Y:S01]  /*60d0*/  LDC.64 R2, c[0x4][R3] ;  /* 0x0100000003027b82 */ /* 0x002e620000000a00 */
[----:B------:R-:W2:Y:S01]  /*60e0*/  LDCU.64 UR4, c[0x4][0x10] ;  /* 0x01000200ff0477ac */ /* 0x000ea20008000a00 */
[----:B----4-:R-:W-:Y:S01]  /*60f0*/  MOV R5, UR9 ;  /* 0x0000000900057c02 */ /* 0x010fe20008000f00 */
[----:B------:R-:W-:Y:S01]  /*6100*/  IMAD.U32 R4, RZ, RZ, UR8 ;  /* 0x00000008ff047e24 */ /* 0x000fe2000f8e00ff */
[----:B-----5:R-:W-:Y:S01]  /*6110*/  MOV R7, UR7 ;  /* 0x0000000700077c02 */ /* 0x020fe20008000f00 */
[----:B------:R-:W-:Y:S01]  /*6120*/  IMAD.U32 R6, RZ, RZ, UR6 ;  /* 0x00000006ff067e24 */ /* 0x000fe2000f8e00ff */
[----:B--2---:R-:W-:Y:S01]  /*6130*/  MOV R11, UR5 ;  /* 0x00000005000b7c02 */ /* 0x004fe20008000f00 */
[----:B------:R-:W-:Y:S02]  /*6140*/  IMAD.U32 R10, RZ, RZ, UR4 ;  /* 0x00000004ff0a7e24 */ /* 0x000fe4000f8e00ff */
[----:B------:R-:W-:Y:S07]  /*6150*/  LEPC R20, `(.L_x_113) ;  /* 0x000000001014794e */ /* 0x000fee0000000000 */
[----:B-1-3--:R-:W-:Y:S05]  /*6160*/  CALL.ABS.NOINC R2 ;  /* 0x0000000002007343 */ /* 0x00afea0003c00000 */
.L_x_113:
[----:B------:R-:W-:Y:S05]  /*6170*/  BSYNC.RECONVERGENT B6 ;  /* 0x0000000000067941 */ /* 0x000fea0003800200 */
.L_x_112:
[-C--:B---3--:R-:W-:Y:S01]  /*6180*/  F2FP.F16.E4M3.UNPACK_B R83, R148.reuse ;  /* 0x00000094ff53723e */ /* 0x088fe200020006ff */
[----:B------:R-:W-:Y:S05]  /*6190*/  WARPSYNC.ALL ;  /* 0x0000000000007948 */ /* 0x000fea0003800000 */
[----:B------:R-:W-:Y:S01]  /*61a0*/  R2UR UR4, R80 ;  /* 0x00000000500472ca */ /* 0x000fe200000e0000 */
[--C-:B------:R-:W-:Y:S01]  /*61b0*/  HADD2.F32 R82, -RZ, R83.reuse.H0_H0 ;  /* 0x20000053ff527230 */ /* 0x100fe20000004100 */
[----:B------:R-:W-:Y:S01]  /*61c0*/  F2FP.F16.E4M3.UNPACK_B R85, R148.H1 ;  /* 0x00000094ff55723e */ /* 0x000fe200030006ff */
[----:B------:R-:W-:Y:S01]  /*61d0*/  HADD2.F32 R83, -RZ, R83.H1_H1 ;  /* 0x30000053ff537230 */ /* 0x000fe20000004100 */
[-C--:B------:R-:W-:Y:S01]  /*61e0*/  F2FP.F16.E4M3.UNPACK_B R87, R149.reuse ;  /* 0x00000095ff57723e */ /* 0x080fe200020006ff */
[----:B------:R-:W-:Y:S01]  /*61f0*/  BSSY.RECONVERGENT B0, `(.L_x_114) ;  /* 0x000011d000007945 */ /* 0x000fe20003800200 */
[----:B------:R-:W-:Y:S01]  /*6200*/  F2FP.F16.E4M3.UNPACK_B R89, R149.H1 ;  /* 0x00000095ff59723e */ /* 0x000fe200030006ff */
[----:B------:R-:W-:Y:S01]  /*6210*/  HADD2.F32 R84, -RZ, R85.H0_H0 ;  /* 0x20000055ff547230 */ /* 0x000fe20000004100 */
[-C--:B------:R-:W-:Y:S01]  /*6220*/  F2FP.F16.E4M3.UNPACK_B R91, R150.reuse ;  /* 0x00000096ff5b723e */ /* 0x080fe200020006ff */
[----:B------:R-:W-:Y:S01]  /*6230*/  HADD2.F32 R88, -RZ, R87.H1_H1 ;  /* 0x30000057ff587230 */ /* 0x000fe20000004100 */
[----:B------:R-:W-:Y:S01]  /*6240*/  F2FP.F16.E4M3.UNPACK_B R93, R150.H1 ;  /* 0x00000096ff5d723e */ /* 0x000fe200030006ff */
[----:B------:R-:W-:Y:S01]  /*6250*/  HADD2.F32 R86, -RZ, R85.H1_H1 ;  /* 0x30000055ff567230 */ /* 0x000fe20000004100 */
[-C--:B------:R-:W-:Y:S01]  /*6260*/  F2FP.F16.E4M3.UNPACK_B R95, R151.reuse ;  /* 0x00000097ff5f723e */ /* 0x080fe200020006ff */
[----:B------:R-:W2:Y:S01]  /*6270*/  LDTM.x64 R4, tmem[UR4] ;  /* 0x00000004000479ee */ /* 0x000ea20008340000 */
[----:B------:R-:W-:Y:S01]  /*6280*/  F2FP.F16.E4M3.UNPACK_B R97, R151.H1 ;  /* 0x00000097ff61723e */ /* 0x000fe200030006ff */
[----:B------:R-:W-:Y:S01]  /*6290*/  HADD2.F32 R85, -RZ, R87.H0_H0 ;  /* 0x20000057ff557230 */ /* 0x000fe20000004100 */
[-C--:B------:R-:W-:Y:S01]  /*62a0*/  F2FP.F16.E4M3.UNPACK_B R99, R152.reuse ;  /* 0x00000098ff63723e */ /* 0x080fe200020006ff */
[----:B------:R-:W-:Y:S01]  /*62b0*/  HADD2.F32 R87, -RZ, R89.H0_H0 ;  /* 0x20000059ff577230 */ /* 0x000fe20000004100 */
[----:B------:R-:W-:Y:S01]  /*62c0*/  F2FP.F16.E4M3.UNPACK_B R101, R152.H1 ;  /* 0x00000098ff65723e */ /* 0x000fe200030006ff */
[----:B------:R-:W-:Y:S01]  /*62d0*/  HADD2.F32 R92, -RZ, R91.H1_H1 ;  /* 0x3000005bff5c7230 */ /* 0x000fe20000004100 */
[----:B------:R-:W-:Y:S01]  /*62e0*/  ISETP.NE.AND P6, PT, R184, RZ, PT ;  /* 0x000000ffb800720c */ /* 0x000fe20003fc5270 */
[----:B------:R-:W-:Y:S01]  /*62f0*/  HADD2.F32 R96, -RZ, R95.H1_H1 ;  /* 0x3000005fff607230 */ /* 0x000fe20000004100 */
[----:B------:R-:W-:Y:S01]  /*6300*/  SHF.L.U32 R211, R176, 0x4, RZ ;  /* 0x00000004b0d37819 */ /* 0x000fe200000006ff */
[----:B------:R-:W-:Y:S01]  /*6310*/  HADD2.F32 R100, -RZ, R99.H1_H1 ;  /* 0x30000063ff647230 */ /* 0x000fe20000004100 */
[----:B------:R-:W-:Y:S01]  /*6320*/  SHF.L.U32 R217, R175, 0x4, RZ ;  /* 0x00000004afd97819 */ /* 0x000fe200000006ff */
[----:B------:R-:W-:Y:S01]  /*6330*/  HADD2.F32 R90, -RZ, R89.H1_H1 ;  /* 0x30000059ff5a7230 */ /* 0x000fe20000004100 */
[C---:B------:R-:W-:Y:S01]  /*6340*/  IADD3 R197, PT, PT, R190.reuse, R211, RZ ;  /* 0x000000d3bec57210 */ /* 0x040fe20007ffe0ff */
[----:B------:R-:W-:Y:S01]  /*6350*/  HADD2.F32 R89, -RZ, R91.H0_H0 ;  /* 0x2000005bff597230 */ /* 0x000fe20000004100 */
[----:B------:R-:W-:Y:S01]  /*6360*/  IADD3 R199, PT, PT, R190, R217, RZ ;  /* 0x000000d9bec77210 */ /* 0x000fe20007ffe0ff */
[--C-:B------:R-:W-:Y:S01]  /*6370*/  HADD2.F32 R91, -RZ, R93.reuse.H0_H0 ;  /* 0x2000005dff5b7230 */ /* 0x100fe20000004100 */
[----:B------:R-:W-:Y:S01]  /*6380*/  SHF.L.U32 R210, R188, 0x4, RZ ;  /* 0x00000004bcd27819 */ /* 0x000fe200000006ff */
[----:B------:R-:W-:Y:S01]  /*6390*/  HADD2.F32 R94, -RZ, R93.H1_H1 ;  /* 0x3000005dff5e7230 */ /* 0x000fe20000004100 */
[----:B------:R-:W-:Y:S01]  /*63a0*/  F2FP.F16.E4M3.UNPACK_B R103, R153 ;  /* 0x00000099ff67723e */ /* 0x000fe200020006ff */
[----:B------:R-:W-:Y:S01]  /*63b0*/  HADD2.F32 R93, -RZ, R95.H0_H0 ;  /* 0x2000005fff5d7230 */ /* 0x000fe20000004100 */
[----:B------:R-:W-:Y:S01]  /*63c0*/  IADD3 R198, PT, PT, R210, R197, RZ ;  /* 0x000000c5d2c67210 */ /* 0x000fe20007ffe0ff */
[----:B------:R-:W-:Y:S01]  /*63d0*/  HADD2.F32 R95, -RZ, R97.H0_H0 ;  /* 0x20000061ff5f7230 */ /* 0x000fe20000004100 */
[----:B------:R-:W-:Y:S01]  /*63e0*/  F2FP.F16.E4M3.UNPACK_B R105, R153.H1 ;  /* 0x00000099ff69723e */ /* 0x000fe200030006ff */
[C---:B--2---:R-:W-:Y:S01]  /*63f0*/  FMUL R0, R78.reuse, R4 ;  /* 0x000000044e007220 */ /* 0x044fe20000400000 */
[C---:B-1----:R-:W-:Y:S01]  /*6400*/  FMUL R2, R78.reuse, R5 ;  /* 0x000000054e027220 */ /* 0x042fe20000400000 */
[C---:B------:R-:W-:Y:S01]  /*6410*/  FMUL R4, R78.reuse, R8 ;  /* 0x000000084e047220 */ /* 0x040fe20000400000 */
[C---:B------:R-:W-:Y:S01]  /*6420*/  FMUL R5, R78.reuse, R9 ;  /* 0x000000094e057220 */ /* 0x040fe20000400000 */
[C---:B------:R-:W-:Y:S01]  /*6430*/  FFMA R0, R81.reuse, R82, R0 ;  /* 0x0000005251007223 */ /* 0x040fe20000000000 */
[C---:B------:R-:W-:Y:S01]  /*6440*/  FFMA R2, R81.reuse, R83, R2 ;  /* 0x0000005351027223 */ /* 0x040fe20000000002 */
[C---:B------:R-:W-:Y:S01]  /*6450*/  FMUL R8, R78.reuse, R12 ;  /* 0x0000000c4e087220 */ /* 0x040fe20000400000 */
[C---:B------:R-:W-:Y:S01]  /*6460*/  FMUL R9, R78.reuse, R13 ;  /* 0x0000000d4e097220 */ /* 0x040fe20000400000 */
[C---:B------:R-:W-:Y:S01]  /*6470*/  FMUL R12, R78.reuse, R16 ;  /* 0x000000104e0c7220 */ /* 0x040fe20000400000 */
[C---:B------:R-:W-:Y:S01]  /*6480*/  FMUL R13, R78.reuse, R17 ;  /* 0x000000114e0d7220 */ /* 0x040fe20000400000 */
[C---:B------:R-:W-:Y:S01]  /*6490*/  FMUL R16, R78.reuse, R20 ;  /* 0x000000144e107220 */ /* 0x040fe20000400000 */
[C---:B------:R-:W-:Y:S01]  /*64a0*/  FMUL R17, R78.reuse, R21 ;  /* 0x000000154e117220 */ /* 0x040fe20000400000 */
[----:B------:R-:W-:Y:S02]  /*64b0*/  HADD2.F32 R104, -RZ, R103.H1_H1 ;  /* 0x30000067ff687230 */ /* 0x000fe40000004100 */
[C---:B------:R-:W-:Y:S01]  /*64c0*/  FMUL R20, R78.reuse, R24 ;  /* 0x000000184e147220 */ /* 0x040fe20000400000 */
[C---:B------:R-:W-:Y:S01]  /*64d0*/  FMUL R21, R78.reuse, R25 ;  /* 0x000000194e157220 */ /* 0x040fe20000400000 */
[C---:B------:R-:W-:Y:S01]  /*64e0*/  FMUL R24, R78.reuse, R28 ;  /* 0x0000001c4e187220 */ /* 0x040fe20000400000 */
[C---:B------:R-:W-:Y:S01]  /*64f0*/  FMUL R25, R78.reuse, R29 ;  /* 0x0000001d4e197220 */ /* 0x040fe20000400000 */
[C---:B------:R-:W-:Y:S01]  /*6500*/  FMUL R28, R78.reuse, R32 ;  /* 0x000000204e1c7220 */ /* 0x040fe20000400000 */
[C---:B------:R-:W-:Y:S01]  /*6510*/  FMUL R29, R78.reuse, R33 ;  /* 0x000000214e1d7220 */ /* 0x040fe20000400000 */
[C---:B------:R-:W-:Y:S01]  /*6520*/  FMUL R32, R78.reuse, R36 ;  /* 0x000000244e207220 */ /* 0x040fe20000400000 */
[----:B------:R-:W-:Y:S01]  /*6530*/  F2FP.F16.E4M3.UNPACK_B R107, R154 ;  /* 0x0000009aff6b723e */ /* 0x000fe200020006ff */
[C---:B------:R-:W-:Y:S01]  /*6540*/  FMUL R33, R78.reuse, R37 ;  /* 0x000000254e217220 */ /* 0x040fe20000400000 */
[C---:B------:R-:W-:Y:S01]  /*6550*/  FMUL R36, R78.reuse, R40 ;  /* 0x000000284e247220 */ /* 0x040fe20000400000 */
[----:B------:R-:W-:Y:S01]  /*6560*/  F2FP.F16.E4M3.UNPACK_B R109, R154.H1 ;  /* 0x0000009aff6d723e */ /* 0x000fe200030006ff */
[C---:B------:R-:W-:Y:S01]  /*6570*/  FMUL R37, R78.reuse, R41 ;  /* 0x000000294e257220 */ /* 0x040fe20000400000 */
[----:B------:R-:W-:Y:S02]  /*6580*/  HADD2.F32 R108, -RZ, R107.H1_H1 ;  /* 0x3000006bff6c7230 */ /* 0x000fe40000004100 */
        /* <DEDUP_REMOVED lines=26> */
[C---:B------:R-:W-:Y:S01]  /*6730*/  FFMA R3, R81.reuse, R84, R3 ;  /* 0x0000005451037223 */ /* 0x040fe20000000003 */
[C---:B------:R-:W-:Y:S01]  /*6740*/  FFMA R7, R81.reuse, R86, R7 ;  /* 0x0000005651077223 */ /* 0x040fe20000000007 */
[----:B------:R-:W-:Y:S01]  /*6750*/  F2FP.F16.E4M3.UNPACK_B R127, R159 ;  /* 0x0000009fff7f723e */ /* 0x000fe200020006ff */
[C---:B------:R-:W-:Y:S01]  /*6760*/  FFMA R4, R81.reuse, R85, R4 ;  /* 0x0000005551047223 */ /* 0x040fe20000000004 */
[C---:B------:R-:W-:Y:S01]  /*6770*/  FFMA R5, R81.reuse, R88, R5 ;  /* 0x0000005851057223 */ /* 0x040fe20000000005 */
[----:B------:R-:W-:Y:S01]  /*6780*/  F2FP.F16.E4M3.UNPACK_B R129, R159.H1 ;  /* 0x0000009fff81723e */ /* 0x000fe200030006ff */
[----:B------:R-:W-:Y:S01]  /*6790*/  FFMA R6, R81, R87, R6 ;  /* 0x0000005751067223 */ /* 0x000fe20000000006 */
[----:B------:R-:W-:Y:S01]  /*67a0*/  F2FP.SATFINITE.E4M3.F32.PACK_AB_MERGE_C R185, R7, R3, RZ ;  /* 0x0000000307b9723e */ /* 0x000fe200048070ff */
[----:B------:R-:W-:Y:S02]  /*67b0*/  HADD2.F32 R124, -RZ, R123.H1_H1 ;  /* 0x3000007bff7c7230 */ /* 0x000fe40000004100 */
[----:B------:R-:W-:Y:S01]  /*67c0*/  FMUL R11, R78, R11 ;  /* 0x0000000b4e0b7220 */ /* 0x000fe20000400000 */
[----:B------:R-:W-:Y:S01]  /*67d0*/  HADD2.F32 R128, -RZ, R127.H1_H1 ;  /* 0x3000007fff807230 */ /* 0x000fe20000004100 */
[----:B------:R-:W-:Y:S01]  /*67e0*/  F2FP.SATFINITE.E4M3.F32.PACK_AB_MERGE_C R184, R2, R0, R185 ;  /* 0x0000000002b8723e */ /* 0x000fe200048070b9 */
[C---:B------:R-:W-:Y:S01]  /*67f0*/  FMUL R10, R78.reuse, R14 ;  /* 0x0000000e4e0a7220 */ /* 0x040fe20000400000 */
[C---:B------:R-:W-:Y:S01]  /*6800*/  FFMA R11, R81.reuse, R90, R11 ;  /* 0x0000005a510b7223 */ /* 0x040fe2000000000b */
[C---:B------:R-:W-:Y:S01]  /*6810*/  FFMA R8, R81.reuse, R89, R8 ;  /* 0x0000005951087223 */ /* 0x040fe20000000008 */
[----:B------:R-:W-:Y:S01]  /*6820*/  FFMA R9, R81, R92, R9 ;  /* 0x0000005c51097223 */ /* 0x000fe20000000009 */
[----:B------:R-:W-:Y:S01]  /*6830*/  F2FP.F16.E4M3.UNPACK_B R131, R160 ;  /* 0x000000a0ff83723e */ /* 0x000fe200020006ff */
[----:B------:R-:W-:Y:S01]  /*6840*/  HADD2.F32 R98, -RZ, R97.H1_H1 ;  /* 0x30000061ff627230 */ /* 0x000fe20000004100 */
[----:B------:R-:W-:Y:S01]  /*6850*/  F2FP.SATFINITE.E4M3.F32.PACK_AB_MERGE_C R186, R11, R6, RZ ;  /* 0x000000060bba723e */ /* 0x000fe200048070ff */
[----:B------:R-:W-:Y:S01]  /*6860*/  FFMA R10, R81, R91, R10 ;  /* 0x0000005b510a7223 */ /* 0x000fe2000000000a */
[----:B------:R-:W-:Y:S02]  /*6870*/  HADD2.F32 R97, -RZ, R99.H0_H0 ;  /* 0x20000063ff617230 */ /* 0x000fe40000004100 */
[C---:B------:R-:W-:Y:S01]  /*6880*/  FMUL R15, R78.reuse, R15 ;  /* 0x0000000f4e0f7220 */ /* 0x040fe20000400000 */
[----:B------:R-:W-:Y:S01]  /*6890*/  F2FP.SATFINITE.E4M3.F32.PACK_AB_MERGE_C R185, R5, R4, R186 ;  /* 0x0000000405b9723e */ /* 0x000fe200048070ba */
[----:B------:R-:W-:Y:S02]  /*68a0*/  HADD2.F32 R132, -RZ, R131.H1_H1 ;  /* 0x30000083ff847230 */ /* 0x000fe40000004100 */
[C---:B------:R-:W-:Y:S01]  /*68b0*/  FMUL R14, R78.reuse, R18 ;  /* 0x000000124e0e7220 */ /* 0x040fe20000400000 */
[C---:B------:R-:W-:Y:S01]  /*68c0*/  FFMA R15, R81.reuse, R94, R15 ;  /* 0x0000005e510f7223 */ /* 0x040fe2000000000f */
[C---:B------:R-:W-:Y:S01]  /*68d0*/  FFMA R12, R81.reuse, R93, R12 ;  /* 0x0000005d510c7223 */ /* 0x040fe2000000000c */
[----:B------:R-:W-:Y:S01]  /*68e0*/  FFMA R13, R81, R96, R13 ;  /* 0x00000060510d7223 */ /* 0x000fe2000000000d */
[----:B------:R-:W-:Y:S01]  /*68f0*/  F2FP.F16.E4M3.UNPACK_B R133, R160.H1 ;  /* 0x000000a0ff85723e */ /* 0x000fe200030006ff */
[--C-:B------:R-:W-:Y:S01]  /*6900*/  HADD2.F32 R99, -RZ, R101.reuse.H0_H0 ;  /* 0x20000065ff637230 */ /* 0x100fe20000004100 */
[----:B------:R-:W-:Y:S01]  /*6910*/  F2FP.SATFINITE.E4M3.F32.PACK_AB_MERGE_C R186, R15, R10, RZ ;  /* 0x0000000a0fba723e */ /* 0x000fe200048070ff */
[----:B------:R-:W-:Y:S01]  /*6920*/  FFMA R14, R81, R95, R14 ;  /* 0x0000005f510e7223 */ /* 0x000fe2000000000e */
[C---:B------:R-:W-:Y:S01]  /*6930*/  FMUL R19, R78.reuse, R19 ;  /* 0x000000134e137220 */ /* 0x040fe20000400000 */
[----:B------:R-:W-:Y:S01]  /*6940*/  HADD2.F32 R102, -RZ, R101.H1_H1 ;  /* 0x30000065ff667230 */ /* 0x000fe20000004100 */
[----:B------:R-:W-:Y:S01]  /*6950*/  F2FP.SATFINITE.E4M3.F32.PACK_AB_MERGE_C R186, R9, R8, R186 ;  /* 0x0000000809ba723e */ /* 0x000fe200048070ba */
[----:B------:R-:W-:Y:S02]  /*6960*/  HADD2.F32 R101, -RZ, R103.H0_H0 ;  /* 0x20000067ff657230 */ /* 0x000fe40000004100 */
[C---:B------:R-:W-:Y:S01]  /*6970*/  FFMA R19, R81.reuse, R98, R19 ;  /* 0x0000006251137223 */ /* 0x040fe20000000013 */
[C---:B------:R-:W-:Y:S01]  /*6980*/  FFMA R16, R81.reuse, R97, R16 ;  /* 0x0000006151107223 */ /* 0x040fe20000000010 */
[----:B------:R-:W-:Y:S01]  /*6990*/  FFMA R17, R81, R100, R17 ;  /* 0x0000006451117223 */ /* 0x000fe20000000011 */
[C---:B------:R-:W-:Y:S01]  /*69a0*/  FMUL R18, R78.reuse, R22 ;  /* 0x000000164e127220 */ /* 0x040fe20000400000 */
[----:B------:R-:W-:Y:S01]  /*69b0*/  F2FP.F16.E4M3.UNPACK_B R135, R161 ;  /* 0x000000a1ff87723e */ /* 0x000fe200020006ff */
        /* <DEDUP_REMOVED lines=10> */
[----:B------:R1:W-:Y:S01]  /*6a60*/  STS.128 [R172+UR49+0x4200], R184 ;  /* 0x004200b8ac007988 */ /* 0x0003e20008000c31 */
[----:B------:R-:W-:Y:S01]  /*6a70*/  HADD2.F32 R136, -RZ, R135.H1_H1 ;  /* 0x30000087ff887230 */ /* 0x000fe20000004100 */
[----:B------:R-:W-:Y:S01]  /*6a80*/  F2FP.SATFINITE.E4M3.F32.PACK_AB_MERGE_C R200, R23, R18, RZ ;  /* 0x0000001217c8723e */ /* 0x000fe200048070ff */
[C---:B------:R-:W-:Y:S01]  /*6a90*/  FMUL R22, R78.reuse, R26 ;  /* 0x0000001a4e167220 */ /* 0x040fe20000400000 */
[C---:B------:R-:W-:Y:S01]  /*6aa0*/  FMUL R27, R78.reuse, R27 ;  /* 0x0000001b4e1b7220 */ /* 0x040fe20000400000 */
[--C-:B------:R-:W-:Y:S01]  /*6ab0*/  HADD2.F32 R107, -RZ, R109.reuse.H0_H0 ;  /* 0x2000006dff6b7230 */ /* 0x100fe20000004100 */
[----:B------:R-:W-:Y:S01]  /*6ac0*/  F2FP.SATFINITE.E4M3.F32.PACK_AB_MERGE_C R200, R17, R16, R200 ;  /* 0x0000001011c8723e */ /* 0x000fe200048070c8 */
[C---:B------:R-:W-:Y:S01]  /*6ad0*/  FFMA R22, R81.reuse, R103, R22 ;  /* 0x0000006751167223 */ /* 0x040fe20000000016 */
[C---:B------:R-:W-:Y:S01]  /*6ae0*/  FFMA R27, R81.reuse, R106, R27 ;  /* 0x0000006a511b7223 */ /* 0x040fe2000000001b */
[C---:B------:R-:W-:Y:S01]  /*6af0*/  FFMA R24, R81.reuse, R105, R24 ;  /* 0x0000006951187223 */ /* 0x040fe20000000018 */
[----:B------:R-:W-:Y:S01]  /*6b00*/  F2FP.F16.E4M3.UNPACK_B R137, R161.H1 ;  /* 0x000000a1ff89723e */ /* 0x000fe200030006ff */
[----:B------:R-:W-:Y:S02]  /*6b10*/  HADD2.F32 R110, -RZ, R109.H1_H1 ;  /* 0x3000006dff6e7230 */ /* 0x000fe40000004100 */
[----:B------:R-:W-:Y:S01]  /*6b20*/  FFMA R25, R81, R108, R25 ;  /* 0x0000006c51197223 */ /* 0x000fe20000000019 */
[----:B------:R-:W-:Y:S01]  /*6b30*/  F2FP.SATFINITE.E4M3.F32.PACK_AB_MERGE_C R201, R27, R22, RZ ;  /* 0x000000161bc9723e */ /* 0x000fe200048070ff */
[----:B------:R-:W-:Y:S02]  /*6b40*/  HADD2.F32 R109, -RZ, R111.H0_H0 ;  /* 0x2000006fff6d7230 */ /* 0x000fe40000004100 */
[C---:B------:R-:W-:Y:S01]  /*6b50*/  FMUL R26, R78.reuse, R30 ;  /* 0x0000001e4e1a7220 */ /* 0x040fe20000400000 */
[C---:B------:R-:W-:Y:S01]  /*6b60*/  FMUL R31, R78.reuse, R31 ;  /* 0x0000001f4e1f7220 */ /* 0x040fe20000400000 */
[--C-:B------:R-:W-:Y:S01]  /*6b70*/  HADD2.F32 R111, -RZ, R113.reuse.H0_H0 ;  /* 0x20000071ff6f7230 */ /* 0x100fe20000004100 */
[----:B------:R-:W-:Y:S01]  /*6b80*/  F2FP.SATFINITE.E4M3.F32.PACK_AB_MERGE_C R201, R21, R20, R201 ;  /* 0x0000001415c9723e */ /* 0x000fe200048070c9 */
[C---:B------:R-:W-:Y:S01]  /*6b90*/  FFMA R26, R81.reuse, R107, R26 ;  /* 0x0000006b511a7223 */ /* 0x040fe2000000001a */
[C---:B------:R-:W-:Y:S01]  /*6ba0*/  FFMA R31, R81.reuse, R110, R31 ;  /* 0x0000006e511f7223 */ /* 0x040fe2000000001f */
[C---:B------:R-:W-:Y:S01]  /*6bb0*/  FFMA R28, R81.reuse, R109, R28 ;  /* 0x0000006d511c7223 */ /* 0x040fe2000000001c */
[----:B------:R-:W-:Y:S01]  /*6bc0*/  F2FP.F16.E4M3.UNPACK_B R139, R162 ;  /* 0x000000a2ff8b723e */ /* 0x000fe200020006ff */
[----:B------:R-:W-:Y:S02]  /*6bd0*/  HADD2.F32 R114, -RZ, R113.H1_H1 ;  /* 0x30000071ff727230 */ /* 0x000fe40000004100 */
[----:B------:R-:W-:Y:S01]  /*6be0*/  FFMA R29, R81, R112, R29 ;  /* 0x00000070511d7223 */ /* 0x000fe2000000001d */
[----:B------:R-:W-:Y:S01]  /*6bf0*/  F2FP.SATFINITE.E4M3.F32.PACK_AB_MERGE_C R202, R31, R26, RZ ;  /* 0x0000001a1fca723e */ /* 0x000fe200048070ff */
[----:B------:R-:W-:Y:S02]  /*6c00*/  HADD2.F32 R113, -RZ, R115.H0_H0 ;  /* 0x20000073ff717230 */ /* 0x000fe40000004100 */
[C---:B------:R-:W-:Y:S01]  /*6c10*/  FMUL R30, R78.reuse, R34 ;  /* 0x000000224e1e7220 */ /* 0x040fe20000400000 */
[----:B------:R-:W-:Y:S01]  /*6c20*/  HADD2.F32 R140, -RZ, R139.H1_H1 ;  /* 0x3000008bff8c7230 */ /* 0x000fe20000004100 */
[----:B------:R-:W-:Y:S01]  /*6c30*/  F2FP.SATFINITE.E4M3.F32.PACK_AB_MERGE_C R202, R25, R24, R202 ;  /* 0x0000001819ca723e */ /* 0x000fe200048070ca */
[C---:B------:R-:W-:Y:S01]  /*6c40*/  FMUL R35, R78.reuse, R35 ;  /* 0x000000234e237220 */ /* 0x040fe20000400000 */
[--C-:B------:R-:W-:Y:S02]  /*6c50*/  HADD2.F32 R115, -RZ, R117.reuse.H0_H0 ;  /* 0x20000075ff737230 */ /* 0x100fe40000004100 */
[C---:B------:R-:W-:Y:S01]  /*6c60*/  FFMA R30, R81.reuse, R111, R30 ;  /* 0x0000006f511e7223 */ /* 0x040fe2000000001e */
[----:B------:R-:W-:Y:S02]  /*6c70*/  HADD2.F32 R118, -RZ, R117.H1_H1 ;  /* 0x30000075ff767230 */ /* 0x000fe40000004100 */
[C---:B------:R-:W-:Y:S01]  /*6c80*/  FFMA R35, R81.reuse, R114, R35 ;  /* 0x0000007251237223 */ /* 0x040fe20000000023 */
[C---:B------:R-:W-:Y:S01]  /*6c90*/  FFMA R32, R81.reuse, R113, R32 ;  /* 0x0000007151207223 */ /* 0x040fe20000000020 */
[----:B------:R-:W-:Y:S01]  /*6ca0*/  F2FP.F16.E4M3.UNPACK_B R141, R162.H1 ;  /* 0x000000a2ff8d723e */ /* 0x000fe200030006ff */
[----:B------:R-:W-:Y:S01]  /*6cb0*/  FFMA R33, R81, R116, R33 ;  /* 0x0000007451217223 */ /* 0x000fe20000000021 */
[----:B------:R-:W-:Y:S01]  /*6cc0*/  HADD2.F32 R117, -RZ, R119.H0_H0 ;  /* 0x20000077ff757230 */ /* 0x000fe20000004100 */
        /* <DEDUP_REMOVED lines=9> */
[----:B------:R1:W-:Y:S01]  /*6d60*/  STS.128 [R197+0x4010], R200 ;  /* 0x004010c8c5007388 */ /* 0x0003e20000000c00 */
[----:B------:R-:W-:Y:S01]  /*6d70*/  FFMA R37, R81, R120, R37 ;  /* 0x0000007851257223 */ /* 0x000fe20000000025 */
[----:B------:R-:W-:Y:S01]  /*6d80*/  F2FP.SATFINITE.E4M3.F32.PACK_AB_MERGE_C R204, R39, R34, RZ ;  /* 0x0000002227cc723e */ /* 0x000fe200048070ff */
[----:B------:R-:W-:Y:S02]  /*6d90*/  HADD2.F32 R122, -RZ, R121.H1_H1 ;  /* 0x30000079ff7a7230 */ /* 0x000fe40000004100 */
[C---:B------:R-:W-:Y:S01]  /*6da0*/  FMUL R38, R78.reuse, R42 ;  /* 0x0000002a4e267220 */ /* 0x040fe20000400000 */
[----:B------:R-:W-:Y:S01]  /*6db0*/  HADD2.F32 R121, -RZ, R123.H0_H0 ;  /* 0x2000007bff797230 */ /* 0x000fe20000004100 */
[----:B------:R-:W-:Y:S01]  /*6dc0*/  F2FP.SATFINITE.E4M3.F32.PACK_AB_MERGE_C R204, R33, R32, R204 ;  /* 0x0000002021cc723e */ /* 0x000fe200048070cc */
[----:B------:R-:W-:Y:S02]  /*6dd0*/  HADD2.F32 R144, -RZ, R143.H1_H1 ;  /* 0x3000008fff907230 */ /* 0x000fe40000004100 */
[C---:B------:R-:W-:Y:S01]  /*6de0*/  FFMA R38, R81.reuse, R119, R38 ;  /* 0x0000007751267223 */ /* 0x040fe20000000026 */
[C---:B------:R-:W-:Y:S01]  /*6df0*/  FMUL R43, R78.reuse, R43 ;  /* 0x0000002b4e2b7220 */ /* 0x040fe20000400000 */
[--C-:B------:R-:W-:Y:S02]  /*6e00*/  HADD2.F32 R123, -RZ, R125.reuse.H0_H0 ;  /* 0x2000007dff7b7230 */ /* 0x100fe40000004100 */
[C---:B------:R-:W-:Y:S01]  /*6e10*/  FMUL R42, R78.reuse, R46 ;  /* 0x0000002e4e2a7220 */ /* 0x040fe20000400000 */
[----:B------:R-:W-:Y:S02]  /*6e20*/  HADD2.F32 R126, -RZ, R125.H1_H1 ;  /* 0x3000007dff7e7230 */ /* 0x000fe40000004100 */
[C---:B------:R-:W-:Y:S01]  /*6e30*/  FFMA R43, R81.reuse, R122, R43 ;  /* 0x0000007a512b7223 */ /* 0x040fe2000000002b */
[----:B------:R-:W-:Y:S01]  /*6e40*/  F2FP.F16.E4M3.UNPACK_B R145, R163.H1 ;  /* 0x000000a3ff91723e */ /* 0x000fe200030006ff */
[C---:B------:R-:W-:Y:S01]  /*6e50*/  FFMA R40, R81.reuse, R121, R40 ;  /* 0x0000007951287223 */ /* 0x040fe20000000028 */
[----:B------:R-:W-:Y:S01]  /*6e60*/  FFMA R41, R81, R124, R41 ;  /* 0x0000007c51297223 */ /* 0x000fe20000000029 */
[----:B------:R-:W-:Y:S01]  /*6e70*/  ISETP.NE.AND P0, PT, R193, RZ, PT ;  /* 0x000000ffc100720c */ /* 0x000fe20003f05270 */
[----:B------:R-:W-:Y:S01]  /*6e80*/  HADD2.F32 R125, -RZ, R127.H0_H0 ;  /* 0x2000007fff7d7230 */ /* 0x000fe20000004100 */
[----:B------:R-:W-:Y:S01]  /*6e90*/  F2FP.SATFINITE.E4M3.F32.PACK_AB_MERGE_C R205, R43, R38, RZ ;  /* 0x000000262bcd723e */ /* 0x000fe200048070ff */
[----:B------:R-:W-:Y:S01]  /*6ea0*/  FFMA R42, R81, R123, R42 ;  /* 0x0000007b512a7223 */ /* 0x000fe2000000002a */
[C---:B------:R-:W-:Y:S01]  /*6eb0*/  FMUL R47, R78.reuse, R47 ;  /* 0x0000002f4e2f7220 */ /* 0x040fe20000400000 */
[--C-:B------:R-:W-:Y:S01]  /*6ec0*/  HADD2.F32 R127, -RZ, R129.reuse.H0_H0 ;  /* 0x20000081ff7f7230 */ /* 0x100fe20000004100 */
[----:B------:R-:W-:Y:S01]  /*6ed0*/  F2FP.SATFINITE.E4M3.F32.PACK_AB_MERGE_C R205, R37, R36, R205 ;  /* 0x0000002425cd723e */ /* 0x000fe200048070cd */
[----:B------:R-:W-:Y:S02]  /*6ee0*/  HADD2.F32 R130, -RZ, R129.H1_H1 ;  /* 0x30000081ff827230 */ /* 0x000fe40000004100 */
[C---:B------:R-:W-:Y:S01]  /*6ef0*/  FFMA R47, R81.reuse, R126, R47 ;  /* 0x0000007e512f7223 */ /* 0x040fe2000000002f */
[C---:B------:R-:W-:Y:S01]  /*6f00*/  FFMA R44, R81.reuse, R125, R44 ;  /* 0x0000007d512c7223 */ /* 0x040fe2000000002c */
[C---:B------:R-:W-:Y:S01]  /*6f10*/  FFMA R45, R81.reuse, R128, R45 ;  /* 0x00000080512d7223 */ /* 0x040fe2000000002d */
[----:B------:R-:W-:Y:S02]  /*6f20*/  HADD2.F32 R129, -RZ, R131.H0_H0 ;  /* 0x20000083ff817230 */ /* 0x000fe40000004100 */
[C---:B------:R-:W-:Y:S01]  /*6f30*/  FMUL R46, R78.reuse, R50 ;  /* 0x000000324e2e7220 */ /* 0x040fe20000400000 */
[C---:B------:R-:W-:Y:S01]  /*6f40*/  FMUL R51, R78.reuse, R51 ;  /* 0x000000334e337220 */ /* 0x040fe20000400000 */
[--C-:B------:R-:W-:Y:S02]  /*6f50*/  HADD2.F32 R131, -RZ, R133.reuse.H0_H0 ;  /* 0x20000085ff837230 */ /* 0x100fe40000004100 */
[C---:B------:R-:W-:Y:S01]  /*6f60*/  FMUL R50, R78.reuse, R54 ;  /* 0x000000364e327220 */ /* 0x040fe20000400000 */
[C---:B------:R-:W-:Y:S01]  /*6f70*/  FFMA R46, R81.reuse, R127, R46 ;  /* 0x0000007f512e7223 */ /* 0x040fe2000000002e */
[----:B------:R-:W-:Y:S02]  /*6f80*/  HADD2.F32 R134, -RZ, R133.H1_H1 ;  /* 0x30000085ff867230 */ /* 0x000fe40000004100 */
[C---:B------:R-:W-:Y:S01]  /*6f90*/  FFMA R51, R81.reuse, R130, R51 ;  /* 0x0000008251337223 */ /* 0x040fe20000000033 */
[----:B------:R-:W-:Y:S02]  /*6fa0*/  HADD2.F32 R133, -RZ, R135.H0_H0 ;  /* 0x20000087ff857230 */ /* 0x000fe40000004100 */
[C---:B------:R-:W-:Y:S01]  /*6fb0*/  FMUL R55, R78.reuse, R55 ;  /* 0x000000374e377220 */ /* 0x040fe20000400000 */
[C---:B------:R-:W-:Y:S01]  /*6fc0*/  FFMA R48, R81.reuse, R129, R48 ;  /* 0x0000008151307223 */ /* 0x040fe20000000030 */
[C---:B------:R-:W-:Y:S01]  /*6fd0*/  FFMA R49, R81.reuse, R132, R49 ;  /* 0x0000008451317223 */ /* 0x040fe20000000031 */
[--C-:B------:R-:W-:Y:S02]  /*6fe0*/  HADD2.F32 R135, -RZ, R137.reuse.H0_H0 ;  /* 0x20000089ff877230 */ /* 0x100fe40000004100 */
[C---:B------:R-:W-:Y:S01]  /*6ff0*/  FFMA R50, R81.reuse, R131, R50 ;  /* 0x0000008351327223 */ /* 0x040fe20000000032 */
[----:B------:R-:W-:Y:S02]  /*7000*/  HADD2.F32 R138, -RZ, R137.H1_H1 ;  /* 0x30000089ff8a7230 */ /* 0x000fe40000004100 */
[C---:B------:R-:W-:Y:S01]  /*7010*/  FMUL R54, R78.reuse, R58 ;  /* 0x0000003a4e367220 */ /* 0x040fe20000400000 */
[----:B------:R-:W-:Y:S02]  /*7020*/  HADD2.F32 R137, -RZ, R139.H0_H0 ;  /* 0x2000008bff897230 */ /* 0x000fe40000004100 */
[C---:B------:R-:W-:Y:S01]  /*7030*/  FFMA R55, R81.reuse, R134, R55 ;  /* 0x0000008651377223 */ /* 0x040fe20000000037 */
        /* <DEDUP_REMOVED lines=16> */
[----:B------:R-:W-:Y:S01]  /*7140*/  FFMA R63, R81, R142, R63 ;  /* 0x0000008e513f7223 */ /* 0x000fe2000000003f */
[----:B------:R-:W-:Y:S01]  /*7150*/  FMUL R67, R78, R67 ;  /* 0x000000434e437220 */ /* 0x000fe20000400000 */
[----:B------:R-:W-:Y:S01]  /*7160*/  F2FP.SATFINITE.E4M3.F32.PACK_AB_MERGE_C R206, R47, R42, RZ ;  /* 0x0000002a2fce723e */ /* 0x000fe200048070ff */
[----:B------:R-:W-:Y:S01]  /*7170*/  FFMA R60, R81, R141, R60 ;  /* 0x0000008d513c7223 */ /* 0x000fe2000000003c */
[----:B------:R-:W-:Y:S01]  /*7180*/  F2FP.SATFINITE.E4M3.F32.PACK_AB_MERGE_C R207, R51, R46, RZ ;  /* 0x0000002e33cf723e */ /* 0x000fe200048070ff */
[C---:B------:R-:W-:Y:S01]  /*7190*/  FFMA R61, R81.reuse, R144, R61 ;  /* 0x00000090513d7223 */ /* 0x040fe2000000003d */
[C---:B------:R-:W-:Y:S01]  /*71a0*/  FFMA R62, R81.reuse, R143, R62 ;  /* 0x0000008f513e7223 */ /* 0x040fe2000000003e */
[----:B------:R-:W-:Y:S01]  /*71b0*/  FFMA R67, R81, R146, R67 ;  /* 0x0000009251437223 */ /* 0x000fe20000000043 */
[----:B------:R-:W-:Y:S02]  /*71c0*/  F2FP.SATFINITE.E4M3.F32.PACK_AB_MERGE_C R206, R41, R40, R206 ;  /* 0x0000002829ce723e */ /* 0x000fe400048070ce */
[----:B------:R-:W-:Y:S02]  /*71d0*/  F2FP.SATFINITE.E4M3.F32.PACK_AB_MERGE_C R207, R45, R44, R207 ;  /* 0x0000002c2dcf723e */ /* 0x000fe400048070cf */
[----:B------:R-:W-:Y:S02]  /*71e0*/  F2FP.SATFINITE.E4M3.F32.PACK_AB_MERGE_C R212, R55, R50, RZ ;  /* 0x0000003237d4723e */ /* 0x000fe400048070ff */
[----:B------:R-:W-:Y:S01]  /*71f0*/  F2FP.SATFINITE.E4M3.F32.PACK_AB_MERGE_C R213, R59, R54, RZ ;  /* 0x000000363bd5723e */ /* 0x000fe200048070ff */
[----:B------:R1:W-:Y:S01]  /*7200*/  STS.128 [R199+0x4020], R204 ;  /* 0x004020ccc7007388 */ /* 0x0003e20000000c00 */
[----:B------:R-:W-:Y:S02]  /*7210*/  F2FP.SATFINITE.E4M3.F32.PACK_AB_MERGE_C R214, R63, R58, RZ ;  /* 0x0000003a3fd6723e */ /* 0x000fe400048070ff */
[----:B------:R-:W-:Y:S02]  /*7220*/  F2FP.SATFINITE.E4M3.F32.PACK_AB_MERGE_C R215, R67, R62, RZ ;  /* 0x0000003e43d7723e */ /* 0x000fe400048070ff */
[----:B------:R-:W-:Y:S02]  /*7230*/  F2FP.SATFINITE.E4M3.F32.PACK_AB_MERGE_C R212, R49, R48, R212 ;  /* 0x0000003031d4723e */ /* 0x000fe400048070d4 */
[----:B------:R-:W-:Y:S02]  /*7240*/  F2FP.SATFINITE.E4M3.F32.PACK_AB_MERGE_C R213, R53, R52, R213 ;  /* 0x0000003435d5723e */ /* 0x000fe400048070d5 */
[----:B------:R-:W-:Y:S02]  /*7250*/  F2FP.SATFINITE.E4M3.F32.PACK_AB_MERGE_C R214, R57, R56, R214 ;  /* 0x0000003839d6723e */ /* 0x000fe400048070d6 */
[----:B------:R-:W-:Y:S02]  /*7260*/  F2FP.SATFINITE.E4M3.F32.PACK_AB_MERGE_C R215, R61, R60, R215 ;  /* 0x0000003c3dd7723e */ /* 0x000fe400048070d7 */
[----:B------:R-:W-:Y:S02]  /*7270*/  LEA R216, R181, UR49, 0x3 ;  /* 0x00000031b5d87c11 */ /* 0x000fe4000f8e18ff */
[----:B------:R-:W-:Y:S01]  /*7280*/  @P6 SHF.L.U32 R219, R180, 0x1f, RZ ;  /* 0x0000001fb4db6819 */ /* 0x000fe200000006ff */
[----:B------:R1:W-:Y:S01]  /*7290*/  STS.128 [R198+0x4010], R212 ;  /* 0x004010d4c6007388 */ /* 0x0003e20000000c00 */
[----:B------:R-:W-:Y:S01]  /*72a0*/  @!PT LDS RZ, [RZ] ;  /* 0x00000000fffff984 */ /* 0x000fe20000000800 */
[----:B------:R-:W-:Y:S01]  /*72b0*/  @!PT LDS RZ, [RZ] ;  /* 0x00000000fffff984 */ /* 0x000fe20000000800 */
[----:B------:R-:W-:Y:S01]  /*72c0*/  @!PT LDS RZ, [RZ] ;  /* 0x00000000fffff984 */ /* 0x000fe20000000800 */
[----:B------:R-:W-:Y:S01]  /*72d0*/  @!PT LDS RZ, [RZ] ;  /* 0x00000000fffff984 */ /* 0x000fe20000000800 */
[----:B------:R2:W-:Y:S07]  /*72e0*/  MEMBAR.ALL.CTA ;  /* 0x0000000000007992 */ /* 0x0005ee0000008000 */
[----:B--2---:R-:W2:Y:S02]  /*72f0*/  FENCE.VIEW.ASYNC.S ;  /* 0x00000000000073c6 */ /* 0x004ea40000000000 */
[----:B--2---:R-:W-:Y:S06]  /*7300*/  BAR.SYNC.DEFER_BLOCKING 0x1, 0x80 ;  /* 0x0042000000007b1d */ /* 0x004fec0000010000 */
[----:B------:R-:W-:Y:S05]  /*7310*/  @P0 BRA `(.L_x_115) ;  /* 0x0000000000280947 */ /* 0x000fea0003800000 */
[----:B------:R-:W-:Y:S02]  /*7320*/  UIADD3 UR4, UPT, UPT, UR49, 0x4200, URZ ;  /* 0x0000420031047890 */ /* 0x000fe4000fffe0ff */
[----:B------:R-:W-:Y:S01]  /*7330*/  UIADD3 UR6, UP0, UPT, UR52, 0x680, URZ ;  /* 0x0000068034067890 */ /* 0x000fe2000ff1e0ff */
[----:B------:R-:W-:Y:S03]  /*7340*/  UMOV UR43, UR36 ;  /* 0x00000024002b7c82 */ /* 0x000fe60008000000 */
[----:B------:R-:W-:Y:S01]  /*7350*/  MOV R192, UR4 ;  /* 0x0000000400c07c02 */ /* 0x000fe20008000f00 */
[----:B------:R-:W-:Y:S03]  /*7360*/  UIADD3.X UR7, UPT, UPT, URZ, UR53, URZ, UP0, !UPT ;  /* 0x00000035ff077290 */ /* 0x000fe600087fe4ff */
[----:B------:R-:W-:Y:S11]  /*7370*/  R2UR UR40, R192 ;  /* 0x00000000c02872ca */ /* 0x000ff600000e0000 */
[----:B------:R-:W-:Y:S02]  /*7380*/  @!UPT UIADD3 URZ, UPT, UPT, URZ, URZ, URZ ;  /* 0x000000fffffff290 */ /* 0x000fe4000fffe0ff */
[----:B------:R2:W-:Y:S01]  /*7390*/  UTMASTG.3D [UR40], [UR6] ;  /* 0x00000028060073b5 */ /* 0x0005e20008010000 */
[----:B------:R0:W-:Y:S01]  /*73a0*/  UTMACMDFLUSH ;  /* 0x00000000000079b7 */ /* 0x0001e20000000000 */
[----:B--2---:R-:W-:Y:S04]  /*73b0*/  DEPBAR.LE SB0, 0x1 ;  /* 0x000080400000791a */ /* 0x004fe80000000000 */
.L_x_115:
[----:B------:R-:W-:Y:S05]  /*73c0*/  BSYNC.RECONVERGENT B0 ;  /* 0x0000000000007941 */ /* 0x000fea0003800200 */
.L_x_114:
[----:B------:R-:W-:Y:S06]  /*73d0*/  BAR.SYNC.DEFER_BLOCKING 0x1, 0x80 ;  /* 0x0042000000007b1d */ /* 0x000fec0000010000 */
[----:B------:R-:W2:Y:S01]  /*73e0*/  @P6 SYNCS.PHASECHK.TRANS64.TRYWAIT P0, [R216+URZ+0x50], R219 ;  /* 0x000050dbd80065a7 */ /* 0x000ea200080011ff */
[----:B------:R-:W-:Y:S01]  /*73f0*/  BSSY B1, `(.L_x_116) ;  /* 0x0000023000017945 */ /* 0x000fe20003800000 */
[----:B--2---:R-:W-:Y:S03]  /*7400*/  @P6 SEL R208, RZ, 0x1, !P0 ;  /* 0x00000001ffd06807 */ /* 0x004fe60004000000 */
[----:B------:R-:W-:Y:S05]  /*7410*/  @!P6 BRA `(.L_x_117) ;  /* 0x000000000080e947 */ /* 0x000fea0003800000 */
[----:B------:R-:W-:Y:S01]  /*7420*/  ISETP.NE.AND P1, PT, R209, RZ, PT ;  /* 0x000000ffd100720c */ /* 0x000fe20003f25270 */
[----:B------:R-:W-:Y:S01]  /*7430*/  BSSY B0, `(.L_x_118) ;  /* 0x000000a000007945 */ /* 0x000fe20003800000 */
[----:B------:R-:W-:Y:S11]  /*7440*/  ISETP.NE.AND P0, PT, R208, RZ, PT ;  /* 0x000000ffd000720c */ /* 0x000ff60003f05270 */
[----:B------:R-:W-:Y:S04]  /*7450*/  @P1 IMAD R0, R181, 0x2000, R190 ;  /* 0x00002000b5001824 */ /* 0x000fe800078e02be */
[C---:B------:R-:W-:Y:S01]  /*7460*/  @P1 IMAD.IADD R211, R0.reuse, 0x1, R211 ;  /* 0x0000000100d31824 */ /* 0x040fe200078e02d3 */
[----:B------:R-:W-:Y:S03]  /*7470*/  @P1 IADD3 R217, PT, PT, R0, R217, RZ ;  /* 0x000000d900d91210 */ /* 0x000fe60007ffe0ff */
[----:B------:R-:W-:Y:S01]  /*7480*/  @P1 IMAD.IADD R210, R210, 0x1, R211 ;  /* 0x00000001d2d21824 */ /* 0x000fe200078e02d3 */
[----:B------:R-:W-:Y:S06]  /*7490*/  @P0 BRA `(.L_x_119) ;  /* 0x00000000000c0947 */ /* 0x000fec0003800000 */
[----:B------:R-:W-:Y:S04]  /*74a0*/  SHF.L.U32 R3, R180, 0x1f, RZ ;  /* 0x0000001fb4037819 */ /* 0x000fe800000006ff */
[----:B------:R-:W2:Y:S02]  /*74b0*/  SYNCS.PHASECHK.TRANS64.TRYWAIT P0, [R216+URZ+0x50], R3 ;  /* 0x00005003d80075a7 */ /* 0x000ea400080011ff */
[----:B--2---:R-:W-:Y:S05]  /*74c0*/  @!P0 BRA `(.L_x_120) ;  /* 0x00000020001c8947 */ /* 0x004fea0003800000 */
.L_x_119:
[----:B------:R-:W-:Y:S05]  /*74d0*/  BSYNC B0 ;  /* 0x0000000000007941 */ /* 0x000fea0003800000 */
.L_x_118:
[----:B------:R-:W-:Y:S01]  /*74e0*/  ISETP.NE.AND P0, PT, R209, RZ, PT ;  /* 0x000000ffd100720c */ /* 0x000fe20003f05270 */
[----:B--2---:R-:W-:Y:S02]  /*74f0*/  VIADD R3, R216, 0x60 ;  /* 0x00000060d8037836 */ /* 0x004fe40000000000 */
[----:B------:R-:W-:Y:S02]  /*7500*/  IMAD.U32 R2, RZ, RZ, UR37 ;  /* 0x00000025ff027e24 */ /* 0x000fe4000f8e00ff */
[----:B------:R-:W-:Y:S03]  /*7510*/  VIADD R181, R181, 0x1 ;  /* 0x00000001b5b57836 */ /* 0x000fe60000000000 */
[----:B------:R-:W-:Y:S05]  /*7520*/  PRMT R2, R2, 0x654, R3 ;  /* 0x0000065402027816 */ /* 0x000fea0000000003 */
[----:B------:R2:W3:Y:S04]  /*7530*/  @P0 LDS.128 R148, [R0] ;  /* 0x0000000000940984 */ /* 0x0004e80000000c00 */
[----:B------:R2:W4:Y:S04]  /*7540*/  @P0 LDS.128 R152, [R211+0x10] ;  /* 0x00001000d3980984 */ /* 0x0005280000000c00 */
        /* <DEDUP_REMOVED lines=13> */
.L_x_117:
[----:B------:R-:W-:Y:S05]  /*7620*/  BSYNC B1 ;  /* 0x0000000000017941 */ /* 0x000fea0003800000 */
.L_x_116:
[----:B--2---:R-:W-:Y:S05]  /*7630*/  VIADD R0, R80, 0x40 ;  /* 0x0000004050007836 */ /* 0x004fea0000000000 */
[----:B------:R-:W-:Y:S04]  /*7640*/  SHF.R.U32.HI R0, RZ, 0x15, R0 ;  /* 0x00000015ff007819 */ /* 0x000fe80000011600 */
[----:B------:R-:W-:Y:S11]  /*7650*/  LOP3.LUT P0, RZ, R0, 0x3, R173, 0x48, !PT ;  /* 0x0000000300ff7812 */ /* 0x000ff600078048ad */
[----:B------:R-:W-:Y:S02]  /*7660*/  @!UPT UIADD3 URZ, UPT, UPT, URZ, URZ, URZ ;  /* 0x000000fffffff290 */ /* 0x000fe4000fffe0ff */
[----:B------:R-:W-:Y:S05]  /*7670*/  @!P0 BRA `(.L_x_121) ;  /* 0x0000000000408947 */ /* 0x000fea0003800000 */
[----:B------:R-:W2:Y:S01]  /*7680*/  LDCU.64 UR8, c[0x4][0x70] ;  /* 0x01000e00ff0877ac */ /* 0x000ea20008000a00 */
[----:B------:R-:W-:Y:S01]  /*7690*/  MOV R3, 0x0 ;  /* 0x0000000000037802 */ /* 0x000fe20000000f00 */
[----:B------:R-:W-:Y:S02]  /*76a0*/  HFMA2 R12, -RZ, RZ, 0, 5.9604644775390625e-08 ;  /* 0x00000001ff0c7431 */ /* 0x000fe400000001ff */
[----:B------:R-:W-:Y:S02]  /*76b0*/  IMAD.MOV.U32 R8, RZ, RZ, 0x192 ;  /* 0x00000192ff087424 */ /* 0x000fe400078e00ff */
[----:B------:R-:W-:Y:S01]  /*76c0*/  IMAD.MOV.U32 R13, RZ, RZ, RZ ;  /* 0x000000ffff0d7224 */ /* 0x000fe200078e00ff */
[----:B------:R-:W5:Y:S01]  /*76d0*/  LDCU.64 UR6, c[0x4][0x78] ;  /* 0x01000f00ff0677ac */ /* 0x000f620008000a00 */
[----:B------:R-:W1:Y:S01]  /*76e0*/  LDC.64 R2, c[0x4][R3] ;  /* 0x0100000003027b82 */ /* 0x000e620000000a00 */
[----:B------:R-:W3:Y:S01]  /*76f0*/  LDCU.64 UR4, c[0x4][0x10] ;  /* 0x01000200ff0477ac */ /* 0x000ee20008000a00 */
[----:B--2---:R-:W-:Y:S01]  /*7700*/  MOV R5, UR9 ;  /* 0x0000000900057c02 */ /* 0x004fe20008000f00 */
[----:B------:R-:W-:Y:S01]  /*7710*/  IMAD.U32 R4, RZ, RZ, UR8 ;  /* 0x00000008ff047e24 */ /* 0x000fe2000f8e00ff */
[----:B-----5:R-:W-:Y:S01]  /*7720*/  MOV R7, UR7 ;  /* 0x0000000700077c02 */ /* 0x020fe20008000f00 */
[----:B------:R-:W-:Y:S01]  /*7730*/  IMAD.U32 R6, RZ, RZ, UR6 ;  /* 0x00000006ff067e24 */ /* 0x000fe2000f8e00ff */
[----:B---3--:R-:W-:Y:S01]  /*7740*/  MOV R11, UR5 ;  /* 0x00000005000b7c02 */ /* 0x008fe20008000f00 */
[----:B------:R-:W-:Y:S02]  /*7750*/  IMAD.U32 R10, RZ, RZ, UR4 ;  /* 0x00000004ff0a7e24 */ /* 0x000fe4000f8e00ff */
[----:B------:R-:W-:Y:S07]  /*7760*/  LEPC R20, `(.L_x_121) ;  /* 0x000000001014794e */ /* 0x000fee0000000000 */
[----:B-1--4-:R-:W-:Y:S05]  /*7770*/  CALL.ABS.NOINC R2 ;  /* 0x0000000002007343 */ /* 0x012fea0003c00000 */
.L_x_121:
[----:B------:R-:W-:Y:S01]  /*7780*/  ISETP.NE.AND P0, PT, R193, RZ, PT ;  /* 0x000000ffc100720c */ /* 0x000fe20003f05270 */
[----:B------:R-:W-:Y:S05]  /*7790*/  WARPSYNC.ALL ;  /* 0x0000000000007948 */ /* 0x000fea0003800000 */
[----:B------:R-:W-:Y:S01]  /*77a0*/  R2UR UR4, R80 ;  /* 0x00000000500472ca */ /* 0x000fe200000e0000 */
[----:B------:R-:W-:Y:S01]  /*77b0*/  BSSY.RECONVERGENT B0, `(.L_x_122) ;  /* 0x000011c000007945 */ /* 0x000fe20003800200 */
[----:B---3--:R-:W-:Y:S02]  /*77c0*/  F2FP.F16.E4M3.UNPACK_B R11, R149 ;  /* 0x00000095ff0b723e */ /* 0x008fe400020006ff */
[----:B------:R-:W-:Y:S02]  /*77d0*/  F2FP.F16.E4M3.UNPACK_B R10, R150 ;  /* 0x00000096ff0a723e */ /* 0x000fe400020006ff */
[----:B------:R-:W-:Y:S01]  /*77e0*/  F2FP.F16.E4M3.UNPACK_B R9, R151 ;  /* 0x00000097ff09723e */ /* 0x000fe200020006ff */
[--C-:B------:R-:W-:Y:S01]  /*77f0*/  HADD2.F32 R83, -RZ, R11.reuse.H0_H0 ;  /* 0x2000000bff537230 */ /* 0x100fe20000004100 */
[----:B----4-:R-:W-:Y:S01]  /*7800*/  F2FP.F16.E4M3.UNPACK_B R8, R152 ;  /* 0x00000098ff08723e */ /* 0x010fe200020006ff */
[----:B------:R-:W-:Y:S01]  /*7810*/  HADD2.F32 R84, -RZ, R11.H1_H1 ;  /* 0x3000000bff547230 */ /* 0x000fe20000004100 */
[----:B------:R-:W-:Y:S01]  /*7820*/  F2FP.F16.E4M3.UNPACK_B R7, R153 ;  /* 0x00000099ff07723e */ /* 0x000fe200020006ff */
[--C-:B------:R-:W-:Y:S01]  /*7830*/  HADD2.F32 R87, -RZ, R10.reuse.H0_H0 ;  /* 0x2000000aff577230 */ /* 0x100fe20000004100 */
[----:B------:R-:W-:Y:S01]  /*7840*/  F2FP.F16.E4M3.UNPACK_B R6, R154 ;  /* 0x0000009aff06723e */ /* 0x000fe200020006ff */
[----:B------:R-:W-:Y:S01]  /*7850*/  HADD2.F32 R88, -RZ, R10.H1_H1 ;  /* 0x3000000aff587230 */ /* 0x000fe20000004100 */
[----:B------:R-:W-:Y:S01]  /*7860*/  F2FP.F16.E4M3.UNPACK_B R5, R155 ;  /* 0x0000009bff05723e */ /* 0x000fe200020006ff */
[--C-:B------:R-:W-:Y:S01]  /*7870*/  HADD2.F32 R91, -RZ, R9.reuse.H0_H0 ;  /* 0x20000009ff5b7230 */ /* 0x100fe20000004100 */
[----:B-1----:R-:W-:Y:S01]  /*7880*/  F2FP.F16.E4M3.UNPACK_B R4, R156 ;  /* 0x0000009cff04723e */ /* 0x002fe200020006ff */
[----:B------:R-:W-:Y:S01]  /*7890*/  HADD2.F32 R93, -RZ, R9.H1_H1 ;  /* 0x30000009ff5d7230 */ /* 0x000fe20000004100 */
[-C--:B------:R-:W-:Y:S01]  /*78a0*/  F2FP.F16.E4M3.UNPACK_B R2, R148.reuse ;  /* 0x00000094ff02723e */ /* 0x080fe200020006ff */
[--C-:B------:R-:W-:Y:S01]  /*78b0*/  HADD2.F32 R94, -RZ, R8.reuse.H0_H0 ;  /* 0x20000008ff5e7230 */ /* 0x100fe20000004100 */
[----:B------:R-:W-:Y:S01]  /*78c0*/  F2FP.F16.E4M3.UNPACK_B R148, R148.H1 ;  /* 0x00000094ff94723e */ /* 0x000fe200030006ff */
[----:B------:R-:W-:Y:S01]  /*78d0*/  HADD2.F32 R97, -RZ, R8.H1_H1 ;  /* 0x30000008ff617230 */ /* 0x000fe20000004100 */
[----:B------:R-:W-:Y:S01]  /*78e0*/  F2FP.F16.E4M3.UNPACK_B R149, R149.H1 ;  /* 0x00000095ff95723e */ /* 0x000fe200030006ff */
[--C-:B------:R-:W-:Y:S01]  /*78f0*/  HADD2.F32 R98, -RZ, R7.reuse.H0_H0 ;  /* 0x20000007ff627230 */ /* 0x100fe20000004100 */
[----:B------:R-:W-:Y:S01]  /*7900*/  F2FP.F16.E4M3.UNPACK_B R150, R150.H1 ;  /* 0x00000096ff96723e */ /* 0x000fe200030006ff */
[----:B------:R-:W-:Y:S01]  /*7910*/  HADD2.F32 R101, -RZ, R7.H1_H1 ;  /* 0x30000007ff657230 */ /* 0x000fe20000004100 */
[----:B------:R-:W-:Y:S01]  /*7920*/  F2FP.F16.E4M3.UNPACK_B R151, R151.H1 ;  /* 0x00000097ff97723e */ /* 0x000fe200030006ff */
[--C-:B------:R-:W-:Y:S01]  /*7930*/  HADD2.F32 R102, -RZ, R6.reuse.H0_H0 ;  /* 0x20000006ff667230 */ /* 0x100fe20000004100 */
[----:B------:R-:W-:Y:S01]  /*7940*/  IADD3 R195, PT, PT, R195, 0xc0, RZ ;  /* 0x000000c0c3c37810 */ /* 0x000fe20007ffe0ff */
[----:B------:R-:W-:Y:S01]  /*7950*/  HADD2.F32 R105, -RZ, R6.H1_H1 ;  /* 0x30000006ff697230 */ /* 0x000fe20000004100 */
[----:B------:R-:W-:Y:S01]  /*7960*/  F2FP.F16.E4M3.UNPACK_B R138, R163 ;  /* 0x000000a3ff8a723e */ /* 0x000fe200020006ff */
[--C-:B------:R-:W-:Y:S01]  /*7970*/  HADD2.F32 R106, -RZ, R5.reuse.H0_H0 ;  /* 0x20000005ff6a7230 */ /* 0x100fe20000004100 */
[----:B------:R-:W-:Y:S01]  /*7980*/  LOP3.LUT R195, R195, 0xfefffff8, RZ, 0xc0, !PT ;  /* 0xfefffff8c3c37812 */ /* 0x000fe200078ec0ff */
[----:B------:R-:W-:Y:S01]  /*7990*/  HADD2.F32 R109, -RZ, R5.H1_H1 ;  /* 0x30000005ff6d7230 */ /* 0x000fe20000004100 */
[----:B------:R-:W-:Y:S01]  /*79a0*/  F2FP.F16.E4M3.UNPACK_B R116, R157 ;  /* 0x0000009dff74723e */ /* 0x000fe200020006ff */
[--C-:B------:R-:W-:Y:S01]  /*79b0*/  HADD2.F32 R110, -RZ, R4.reuse.H0_H0 ;  /* 0x20000004ff6e7230 */ /* 0x100fe20000004100 */
[----:B------:R-:W-:Y:S01]  /*79c0*/  F2FP.F16.E4M3.UNPACK_B R120, R158 ;  /* 0x0000009eff78723e */ /* 0x000fe200020006ff */
[----:B------:R-:W-:Y:S01]  /*79d0*/  HADD2.F32 R113, -RZ, R4.H1_H1 ;  /* 0x30000004ff717230 */ /* 0x000fe20000004100 */
[----:B------:R-:W-:Y:S01]  /*79e0*/  F2FP.F16.E4M3.UNPACK_B R124, R159 ;  /* 0x0000009fff7c723e */ /* 0x000fe200020006ff */
[----:B------:R-:W1:Y:S01]  /*79f0*/  LDTM.x64 R4, tmem[UR4+0x40] ;  /* 0x00004004000479ee */ /* 0x000e620008340000 */
[--C-:B------:R-:W-:Y:S01]  /*7a00*/  HADD2.F32 R0, -RZ, R2.reuse.H0_H0 ;  /* 0x20000002ff007230 */ /* 0x100fe20000004100 */
[----:B------:R-:W-:Y:S01]  /*7a10*/  NOP ;  /* 0x0000000000007918 */ /* 0x000fe20000000000 */
[----:B-1----:R1:W-:Y:S01]  /*7a20*/  SYNCS.ARRIVE.TRANS64.RED.A1T0 RZ, [R195+URZ], RZ ;  /* 0x000000ffc3ff79a7 */ /* 0x0023e200081004ff */
[----:B------:R-:W-:Y:S01]  /*7a30*/  HADD2.F32 R2, -RZ, R2.H1_H1 ;  /* 0x30000002ff027230 */ /* 0x000fe20000004100 */
[----:B------:R-:W-:Y:S01]  /*7a40*/  F2FP.F16.E4M3.UNPACK_B R128, R160 ;  /* 0x000000a0ff80723e */ /* 0x000fe200020006ff */
[--C-:B------:R-:W-:Y:S01]  /*7a50*/  HADD2.F32 R86, -RZ, R149.reuse.H1_H1 ;  /* 0x30000095ff567230 */ /* 0x100fe20000004100 */
[----:B------:R-:W-:Y:S01]  /*7a60*/  F2FP.F16.E4M3.UNPACK_B R132, R161 ;  /* 0x000000a1ff84723e */ /* 0x000fe200020006ff */
[--C-:B------:R-:W-:Y:S01]  /*7a70*/  HADD2.F32 R114, -RZ, R116.reuse.H0_H0 ;  /* 0x20000074ff727230 */ /* 0x100fe20000004100 */
[----:B------:R-:W-:Y:S01]  /*7a80*/  F2FP.F16.E4M3.UNPACK_B R136, R162 ;  /* 0x000000a2ff88723e */ /* 0x000fe200020006ff */
[----:B------:R-:W-:Y:S01]  /*7a90*/  HADD2.F32 R117, -RZ, R116.H1_H1 ;  /* 0x30000074ff757230 */ /* 0x000fe20000004100 */
[----:B------:R-:W-:Y:S01]  /*7aa0*/  F2FP.F16.E4M3.UNPACK_B R152, R152.H1 ;  /* 0x00000098ff98723e */ /* 0x000fe200030006ff */
        /* <DEDUP_REMOVED lines=12> */
[C---:B------:R-:W-:Y:S01]  /*7b70*/  FMUL R4, R78.reuse, R4 ;  /* 0x000000044e047220 */ /* 0x040fe20000400000 */
[C---:B------:R-:W-:Y:S01]  /*7b80*/  FMUL R5, R78.reuse, R5 ;  /* 0x000000054e057220 */ /* 0x040fe20000400000 */
[----:B------:R-:W-:Y:S02]  /*7b90*/  HADD2.F32 R3, -RZ, R148.H0_H0 ;  /* 0x20000094ff037230 */ /* 0x000fe40000004100 */
        /* <DEDUP_REMOVED lines=9> */
[----:B------:R-:W-:Y:S02]  /*7c30*/  HADD2.F32 R130, -RZ, R132.H0_H0 ;  /* 0x20000084ff827230 */ /* 0x000fe40000004100 */
[C---:B------:R-:W-:Y:S01]  /*7c40*/  FMUL R6, R78.reuse, R6 ;  /* 0x000000064e067220 */ /* 0x040fe20000400000 */
[----:B------:R-:W-:Y:S02]  /*7c50*/  HADD2.F32 R82, -RZ, R148.H1_H1 ;  /* 0x30000094ff527230 */ /* 0x000fe40000004100 */
[C---:B------:R-:W-:Y:S01]  /*7c60*/  FMUL R7, R78.reuse, R7 ;  /* 0x000000074e077220 */ /* 0x040fe20000400000 */
[----:B------:R-:W-:Y:S02]  /*7c70*/  HADD2.F32 R85, -RZ, R149.H0_H0 ;  /* 0x20000095ff557230 */ /* 0x000fe40000004100 */
[C---:B------:R-:W-:Y:S01]  /*7c80*/  FFMA R6, R81.reuse, R3, R6 ;  /* 0x0000000351067223 */ /* 0x040fe20000000006 */
[----:B------:R-:W-:Y:S02]  /*7c90*/  HADD2.F32 R133, -RZ, R132.H1_H1 ;  /* 0x30000084ff857230 */ /* 0x000fe40000004100 */
[C---:B------:R-:W-:Y:S01]  /*7ca0*/  FFMA R7, R81.reuse, R82, R7 ;  /* 0x0000005251077223 */ /* 0x040fe20000000007 */
[C---:B------:R-:W-:Y:S01]  /*7cb0*/  FFMA R8, R81.reuse, R83, R8 ;  /* 0x0000005351087223 */ /* 0x040fe20000000008 */
[C---:B------:R-:W-:Y:S01]  /*7cc0*/  FFMA R9, R81.reuse, R84, R9 ;  /* 0x0000005451097223 */ /* 0x040fe20000000009 */
[--C-:B------:R-:W-:Y:S02]  /*7cd0*/  HADD2.F32 R82, -RZ, R138.reuse.H0_H0 ;  /* 0x2000008aff527230 */ /* 0x100fe40000004100 */
[C---:B------:R-:W-:Y:S01]  /*7ce0*/  FMUL R10, R78.reuse, R10 ;  /* 0x0000000a4e0a7220 */ /* 0x040fe20000400000 */
[----:B------:R-:W-:Y:S02]  /*7cf0*/  HADD2.F32 R83, -RZ, R138.H1_H1 ;  /* 0x3000008aff537230 */ /* 0x000fe40000004100 */
[C---:B------:R-:W-:Y:S01]  /*7d00*/  FMUL R11, R78.reuse, R11 ;  /* 0x0000000b4e0b7220 */ /* 0x040fe20000400000 */
[----:B------:R-:W-:Y:S02]  /*7d10*/  HADD2.F32 R89, -RZ, R150.H0_H0 ;  /* 0x20000096ff597230 */ /* 0x000fe40000004100 */
[C---:B------:R-:W-:Y:S01]  /*7d20*/  FFMA R10, R81.reuse, R85, R10 ;  /* 0x00000055510a7223 */ /* 0x040fe2000000000a */
[--C-:B------:R-:W-:Y:S02]  /*7d30*/  HADD2.F32 R134, -RZ, R136.reuse.H0_H0 ;  /* 0x20000088ff867230 */ /* 0x100fe40000004100 */
[C---:B------:R-:W-:Y:S01]  /*7d40*/  FFMA R11, R81.reuse, R86, R11 ;  /* 0x00000056510b7223 */ /* 0x040fe2000000000b */
[C---:B------:R-:W-:Y:S01]  /*7d50*/  FFMA R12, R81.reuse, R87, R12 ;  /* 0x00000057510c7223 */ /* 0x040fe2000000000c */
[----:B------:R-:W-:Y:S01]  /*7d60*/  FFMA R13, R81, R88, R13 ;  /* 0x00000058510d7223 */ /* 0x000fe2000000000d */
[----:B------:R-:W-:Y:S01]  /*7d70*/  F2FP.SATFINITE.E4M3.F32.PACK_AB_MERGE_C R86, R7, R6, RZ ;  /* 0x000000060756723e */ /* 0x000fe200048070ff */
[C---:B------:R-:W-:Y:S01]  /*7d80*/  FMUL R7, R78.reuse, R20 ;  /* 0x000000144e077220 */ /* 0x040fe20000400000 */
[----:B------:R-:W-:Y:S01]  /*7d90*/  F2FP.SATFINITE.E4M3.F32.PACK_AB_MERGE_C R138, R11, R10, RZ ;  /* 0x0000000a0b8a723e */ /* 0x000fe200048070ff */
[C---:B------:R-:W-:Y:S01]  /*7da0*/  FMUL R10, R78.reuse, R21 ;  /* 0x000000154e0a7220 */ /* 0x040fe20000400000 */
[C---:B------:R-:W-:Y:S01]  /*7db0*/  FMUL R21, R78.reuse, R28 ;  /* 0x0000001c4e157220 */ /* 0x040fe20000400000 */
[----:B------:R-:W-:Y:S02]  /*7dc0*/  HADD2.F32 R137, -RZ, R136.H1_H1 ;  /* 0x30000088ff897230 */ /* 0x000fe40000004100 */
[C---:B------:R-:W-:Y:S01]  /*7dd0*/  FMUL R14, R78.reuse, R14 ;  /* 0x0000000e4e0e7220 */ /* 0x040fe20000400000 */
[----:B------:R-:W-:Y:S02]  /*7de0*/  HADD2.F32 R90, -RZ, R150.H1_H1 ;  /* 0x30000096ff5a7230 */ /* 0x000fe40000004100 */
[C---:B------:R-:W-:Y:S01]  /*7df0*/  FMUL R15, R78.reuse, R15 ;  /* 0x0000000f4e0f7220 */ /* 0x040fe20000400000 */
[--C-:B------:R-:W-:Y:S02]  /*7e00*/  HADD2.F32 R92, -RZ, R151.reuse.H0_H0 ;  /* 0x20000097ff5c7230 */ /* 0x100fe40000004100 */
[C---:B------:R-:W-:Y:S01]  /*7e10*/  FFMA R14, R81.reuse, R89, R14 ;  /* 0x00000059510e7223 */ /* 0x040fe2000000000e */
[----:B------:R-:W-:Y:S02]  /*7e20*/  HADD2.F32 R95, -RZ, R151.H1_H1 ;  /* 0x30000097ff5f7230 */ /* 0x000fe40000004100 */
[C---:B------:R-:W-:Y:S01]  /*7e30*/  FFMA R15, R81.reuse, R90, R15 ;  /* 0x0000005a510f7223 */ /* 0x040fe2000000000f */
[C---:B------:R-:W-:Y:S01]  /*7e40*/  FFMA R0, R81.reuse, R91, R0 ;  /* 0x0000005b51007223 */ /* 0x040fe20000000000 */
[----:B------:R-:W-:Y:S01]  /*7e50*/  FFMA R2, R81, R93, R2 ;  /* 0x0000005d51027223 */ /* 0x000fe20000000002 */
[C---:B------:R-:W-:Y:S01]  /*7e60*/  FMUL R3, R78.reuse, R18 ;  /* 0x000000124e037220 */ /* 0x040fe20000400000 */
[C---:B------:R-:W-:Y:S01]  /*7e70*/  FMUL R18, R78.reuse, R25 ;  /* 0x000000194e127220 */ /* 0x040fe20000400000 */
[----:B------:R-:W-:Y:S01]  /*7e80*/  F2FP.SATFINITE.E4M3.F32.PACK_AB_MERGE_C R14, R15, R14, RZ ;  /* 0x0000000e0f0e723e */ /* 0x000fe200048070ff */
[C---:B------:R-:W-:Y:S01]  /*7e90*/  FMUL R25, R78.reuse, R32 ;  /* 0x000000204e197220 */ /* 0x040fe20000400000 */
[C---:B------:R-:W-:Y:S01]  /*7ea0*/  FFMA R3, R81.reuse, R92, R3 ;  /* 0x0000005c51037223 */ /* 0x040fe20000000003 */
[C---:B------:R-:W-:Y:S01]  /*7eb0*/  FMUL R6, R78.reuse, R19 ;  /* 0x000000134e067220 */ /* 0x040fe20000400000 */
[--C-:B------:R-:W-:Y:S02]  /*7ec0*/  HADD2.F32 R96, -RZ, R152.reuse.H0_H0 ;  /* 0x20000098ff607230 */ /* 0x100fe40000004100 */
[C---:B------:R-:W-:Y:S01]  /*7ed0*/  FMUL R11, R78.reuse, R22 ;  /* 0x000000164e0b7220 */ /* 0x040fe20000400000 */
[----:B------:R-:W-:Y:S02]  /*7ee0*/  HADD2.F32 R99, -RZ, R152.H1_H1 ;  /* 0x30000098ff637230 */ /* 0x000fe40000004100 */
[C---:B------:R-:W-:Y:S01]  /*7ef0*/  FFMA R6, R81.reuse, R95, R6 ;  /* 0x0000005f51067223 */ /* 0x040fe20000000006 */
[C---:B------:R-:W-:Y:S01]  /*7f00*/  FFMA R7, R81.reuse, R94, R7 ;  /* 0x0000005e51077223 */ /* 0x040fe20000000007 */
[C---:B------:R-:W-:Y:S01]  /*7f10*/  FFMA R10, R81.reuse, R97, R10 ;  /* 0x00000061510a7223 */ /* 0x040fe2000000000a */
[C---:B------:R-:W-:Y:S01]  /*7f20*/  FFMA R11, R81.reuse, R96, R11 ;  /* 0x00000060510b7223 */ /* 0x040fe2000000000b */
[----:B------:R-:W-:Y:S01]  /*7f30*/  FMUL R22, R78, R29 ;  /* 0x0000001d4e167220 */ /* 0x000fe20000400000 */
[----:B------:R-:W-:Y:S01]  /*7f40*/  F2FP.SATFINITE.E4M3.F32.PACK_AB_MERGE_C R3, R6, R3, RZ ;  /* 0x000000030603723e */ /* 0x000fe200048070ff */
[C---:B------:R-:W-:Y:S01]  /*7f50*/  FMUL R29, R78.reuse, R36 ;  /* 0x000000244e1d7220 */ /* 0x040fe20000400000 */
        /* <DEDUP_REMOVED lines=11> */
[----:B------:R-:W-:Y:S01]  /*8010*/  FMUL R20, R78, R27 ;  /* 0x0000001b4e147220 */ /* 0x000fe20000400000 */
[--C-:B------:R-:W-:Y:S01]  /*8020*/  HADD2.F32 R104, -RZ, R154.reuse.H0_H0 ;  /* 0x2000009aff687230 */ /* 0x100fe20000004100 */
[----:B------:R-:W-:Y:S01]  /*8030*/  F2FP.SATFINITE.E4M3.F32.PACK_AB_MERGE_C R16, R10, R7, R16 ;  /* 0x000000070a10723e */ /* 0x000fe20004807010 */
[----:B------:R-:W-:Y:S02]  /*8040*/  HADD2.F32 R107, -RZ, R154.H1_H1 ;  /* 0x3000009aff6b7230 */ /* 0x000fe40000004100 */
[C---:B------:R-:W-:Y:S01]  /*8050*/  FFMA R20, R81.reuse, R103, R20 ;  /* 0x0000006751147223 */ /* 0x040fe20000000014 */
[C---:B------:R-:W-:Y:S01]  /*8060*/  FFMA R21, R81.reuse, R102, R21 ;  /* 0x0000006651157223 */ /* 0x040fe20000000015 */
[C---:B------:R-:W-:Y:S01]  /*8070*/  FFMA R22, R81.reuse, R105, R22 ;  /* 0x0000006951167223 */ /* 0x040fe20000000016 */
[C---:B------:R-:W-:Y:S01]  /*8080*/  FMUL R23, R78.reuse, R30 ;  /* 0x0000001e4e177220 */ /* 0x040fe20000400000 */
[----:B------:R-:W-:Y:S01]  /*8090*/  FMUL R30, R78, R37 ;  /* 0x000000254e1e7220 */ /* 0x000fe20000400000 */
[----:B------:R-:W-:Y:S01]  /*80a0*/  F2FP.SATFINITE.E4M3.F32.PACK_AB_MERGE_C R19, R20, R19, RZ ;  /* 0x000000131413723e */ /* 0x000fe200048070ff */
[C---:B------:R-:W-:Y:S01]  /*80b0*/  FMUL R37, R78.reuse, R44 ;  /* 0x0000002c4e257220 */ /* 0x040fe20000400000 */
[C---:B------:R-:W-:Y:S01]  /*80c0*/  FFMA R23, R81.reuse, R104, R23 ;  /* 0x0000006851177223 */ /* 0x040fe20000000017 */
        /* <DEDUP_REMOVED lines=20> */
[----:B------:R-:W-:Y:S01]  /*8210*/  F2FP.F16.E4M3.UNPACK_B R159, R159.H1 ;  /* 0x0000009fff9f723e */ /* 0x000fe200030006ff */
[----:B------:R-:W-:Y:S01]  /*8220*/  FMUL R38, R78, R45 ;  /* 0x0000002d4e267220 */ /* 0x000fe20000400000 */
[----:B------:R-:W-:Y:S01]  /*8230*/  F2FP.SATFINITE.E4M3.F32.PACK_AB_MERGE_C R19, R28, R27, RZ ;  /* 0x0000001b1c13723e */ /* 0x000fe200048070ff */
[----:B------:R-:W-:Y:S01]  /*8240*/  FFMA R31, R81, R112, R31 ;  /* 0x00000070511f7223 */ /* 0x000fe2000000001f */
[C---:B------:R-:W-:Y:S01]  /*8250*/  FMUL R45, R78.reuse, R52 ;  /* 0x000000344e2d7220 */ /* 0x040fe20000400000 */
[C---:B------:R-:W-:Y:S01]  /*8260*/  FMUL R52, R78.reuse, R59 ;  /* 0x0000003b4e347220 */ /* 0x040fe20000400000 */
[----:B------:R-:W-:Y:S01]  /*8270*/  F2FP.F16.E4M3.UNPACK_B R160, R160.H1 ;  /* 0x000000a0ffa0723e */ /* 0x000fe200030006ff */
[C---:B------:R-:W-:Y:S01]  /*8280*/  FMUL R59, R78.reuse, R66 ;  /* 0x000000424e3b7220 */ /* 0x040fe20000400000 */
[----:B------:R-:W-:Y:S01]  /*8290*/  F2FP.SATFINITE.E4M3.F32.PACK_AB_MERGE_C R66, R13, R12, R14 ;  /* 0x0000000c0d42723e */ /* 0x000fe2000480700e */
        /* <DEDUP_REMOVED lines=11> */
[C---:B------:R-:W-:Y:S01]  /*8350*/  FFMA R35, R81.reuse, R116, R35 ;  /* 0x0000007451237223 */ /* 0x040fe20000000023 */
[C---:B------:R-:W-:Y:S01]  /*8360*/  FMUL R36, R78.reuse, R43 ;  /* 0x0000002b4e247220 */ /* 0x040fe20000400000 */
[--C-:B------:R-:W-:Y:S02]  /*8370*/  HADD2.F32 R120, -RZ, R158.reuse.H0_H0 ;  /* 0x2000009eff787230 */ /* 0x100fe40000004100 */
[C---:B------:R-:W-:Y:S01]  /*8380*/  FMUL R39, R78.reuse, R46 ;  /* 0x0000002e4e277220 */ /* 0x040fe20000400000 */
[----:B------:R-:W-:Y:S02]  /*8390*/  HADD2.F32 R123, -RZ, R158.H1_H1 ;  /* 0x3000009eff7b7230 */ /* 0x000fe40000004100 */
        /* <DEDUP_REMOVED lines=8> */
[C---:B------:R-:W-:Y:S01]  /*8420*/  FFMA R40, R81.reuse, R123, R40 ;  /* 0x0000007b51287223 */ /* 0x040fe20000000028 */
[C---:B------:R-:W-:Y:S01]  /*8430*/  FMUL R44, R78.reuse, R51 ;  /* 0x000000334e2c7220 */ /* 0x040fe20000400000 */
[C---:B------:R-:W-:Y:S01]  /*8440*/  FFMA R41, R81.reuse, R122, R41 ;  /* 0x0000007a51297223 */ /* 0x040fe20000000029 */
[C---:B------:R-:W-:Y:S01]  /*8450*/  FFMA R42, R81.reuse, R125, R42 ;  /* 0x0000007d512a7223 */ /* 0x040fe2000000002a */
[C---:B------:R-:W-:Y:S01]  /*8460*/  FMUL R46, R78.reuse, R53 ;  /* 0x000000354e2e7220 */ /* 0x040fe20000400000 */
[--C-:B------:R-:W-:Y:S02]  /*8470*/  HADD2.F32 R128, -RZ, R160.reuse.H0_H0 ;  /* 0x200000a0ff807230 */ /* 0x100fe40000004100 */
[C---:B------:R-:W-:Y:S01]  /*8480*/  FMUL R50, R78.reuse, R57 ;  /* 0x000000394e327220 */ /* 0x040fe20000400000 */
[C---:B------:R-:W-:Y:S01]  /*8490*/  FMUL R51, R78.reuse, R58 ;  /* 0x0000003a4e337220 */ /* 0x040fe20000400000 */
[C---:B------:R-:W-:Y:S01]  /*84a0*/  FMUL R53, R78.reuse, R60 ;  /* 0x0000003c4e357220 */ /* 0x040fe20000400000 */
[C---:B------:R-:W-:Y:S01]  /*84b0*/  FFMA R43, R81.reuse, R124, R43 ;  /* 0x0000007c512b7223 */ /* 0x040fe2000000002b */
[----:B------:R-:W-:Y:S02]  /*84c0*/  HADD2.F32 R131, -RZ, R160.H1_H1 ;  /* 0x300000a0ff837230 */ /* 0x000fe40000004100 */
[C---:B------:R-:W-:Y:S01]  /*84d0*/  FMUL R47, R78.reuse, R54 ;  /* 0x000000364e2f7220 */ /* 0x040fe20000400000 */
[C---:B------:R-:W-:Y:S01]  /*84e0*/  FMUL R57, R78.reuse, R64 ;  /* 0x000000404e397220 */ /* 0x040fe20000400000 */
[C---:B------:R-:W-:Y:S01]  /*84f0*/  FMUL R58, R78.reuse, R65 ;  /* 0x000000414e3a7220 */ /* 0x040fe20000400000 */
[C---:B------:R-:W-:Y:S01]  /*8500*/  FMUL R60, R78.reuse, R67 ;  /* 0x000000434e3c7220 */ /* 0x040fe20000400000 */
[----:B------:R-:W-:Y:S01]  /*8510*/  FFMA R44, R81, R127, R44 ;  /* 0x0000007f512c7223 */ /* 0x000fe2000000002c */
[C---:B------:R-:W-:Y:S01]  /*8520*/  FMUL R48, R78.reuse, R55 ;  /* 0x000000374e307220 */ /* 0x040fe20000400000 */
[----:B------:R-:W-:Y:S01]  /*8530*/  F2FP.SATFINITE.E4M3.F32.PACK_AB_MERGE_C R64, R5, R4, R86 ;  /* 0x000000040540723e */ /* 0x000fe20004807056 */
[----:B------:R-:W-:Y:S01]  /*8540*/  FFMA R45, R81, R126, R45 ;  /* 0x0000007e512d7223 */ /* 0x000fe2000000002d */
[----:B------:R-:W-:Y:S01]  /*8550*/  F2FP.SATFINITE.E4M3.F32.PACK_AB_MERGE_C R65, R9, R8, R138 ;  /* 0x000000080941723e */ /* 0x000fe2000480708a */
[----:B------:R-:W-:Y:S01]  /*8560*/  FMUL R49, R78, R56 ;  /* 0x000000384e317220 */ /* 0x000fe20000400000 */
[----:B------:R-:W-:Y:S01]  /*8570*/  F2FP.SATFINITE.E4M3.F32.PACK_AB_MERGE_C R67, R2, R0, R3 ;  /* 0x000000000243723e */ /* 0x000fe20004807003 */
[C---:B------:R-:W-:Y:S01]  /*8580*/  FFMA R46, R81.reuse, R129, R46 ;  /* 0x00000081512e7223 */ /* 0x040fe2000000002e */
[----:B------:R-:W-:Y:S01]  /*8590*/  F2FP.F16.E4M3.UNPACK_B R162, R162.H1 ;  /* 0x000000a2ffa2723e */ /* 0x000fe200030006ff */
[--C-:B------:R-:W-:Y:S02]  /*85a0*/  HADD2.F32 R132, -RZ, R161.reuse.H0_H0 ;  /* 0x200000a1ff847230 */ /* 0x100fe40000004100 */
[C---:B------:R-:W-:Y:S01]  /*85b0*/  FFMA R47, R81.reuse, R128, R47 ;  /* 0x00000080512f7223 */ /* 0x040fe2000000002f */
[----:B------:R1:W-:Y:S01]  /*85c0*/  STS.128 [R172+UR49+0x6200], R64 ;  /* 0x00620040ac007988 */ /* 0x0003e20008000c31 */
[----:B------:R-:W-:Y:S02]  /*85d0*/  HADD2.F32 R135, -RZ, R161.H1_H1 ;  /* 0x300000a1ff877230 */ /* 0x000fe40000004100 */
[C---:B------:R-:W-:Y:S01]  /*85e0*/  FFMA R48, R81.reuse, R131, R48 ;  /* 0x0000008351307223 */ /* 0x040fe20000000030 */
[C---:B------:R-:W-:Y:S01]  /*85f0*/  FFMA R49, R81.reuse, R130, R49 ;  /* 0x0000008251317223 */ /* 0x040fe20000000031 */
[----:B------:R-:W-:Y:S01]  /*8600*/  F2FP.F16.E4M3.UNPACK_B R163, R163.H1 ;  /* 0x000000a3ffa3723e */ /* 0x000fe200030006ff */
[C---:B------:R-:W-:Y:S01]  /*8610*/  FFMA R50, R81.reuse, R133, R50 ;  /* 0x0000008551327223 */ /* 0x040fe20000000032 */
[----:B------:R-:W-:Y:S01]  /*8620*/  FMUL R54, R78, R61 ;  /* 0x0000003d4e367220 */ /* 0x000fe20000400000 */
[--C-:B------:R-:W-:Y:S01]  /*8630*/  HADD2.F32 R136, -RZ, R162.reuse.H0_H0 ;  /* 0x200000a2ff887230 */ /* 0x100fe20000004100 */
[----:B------:R1:W-:Y:S01]  /*8640*/  STS.128 [R197+0x6010], R16 ;  /* 0x00601010c5007388 */ /* 0x0003e20000000c00 */
[----:B------:R-:W-:Y:S01]  /*8650*/  F2FP.SATFINITE.E4M3.F32.PACK_AB_MERGE_C R35, R36, R35, RZ ;  /* 0x000000232423723e */ /* 0x000fe200048070ff */
[C---:B------:R-:W-:Y:S01]  /*8660*/  FFMA R51, R81.reuse, R132, R51 ;  /* 0x0000008451337223 */ /* 0x040fe20000000033 */
[----:B------:R-:W-:Y:S01]  /*8670*/  F2FP.SATFINITE.E4M3.F32.PACK_AB_MERGE_C R39, R40, R39, RZ ;  /* 0x000000272827723e */ /* 0x000fe200048070ff */
[----:B------:R-:W-:Y:S02]  /*8680*/  HADD2.F32 R139, -RZ, R162.H1_H1 ;  /* 0x300000a2ff8b7230 */ /* 0x000fe40000004100 */
[C---:B------:R-:W-:Y:S01]  /*8690*/  FMUL R55, R78.reuse, R62 ;  /* 0x0000003e4e377220 */ /* 0x040fe20000400000 */
[C---:B------:R-:W-:Y:S01]  /*86a0*/  FFMA R52, R81.reuse, R135, R52 ;  /* 0x0000008751347223 */ /* 0x040fe20000000034 */
[----:B------:R-:W-:Y:S01]  /*86b0*/  FMUL R56, R78, R63 ;  /* 0x0000003f4e387220 */ /* 0x000fe20000400000 */
[C---:B------:R-:W-:Y:S01]  /*86c0*/  FFMA R53, R81.reuse, R134, R53 ;  /* 0x0000008651357223 */ /* 0x040fe20000000035 */
[C---:B------:R-:W-:Y:S01]  /*86d0*/  FFMA R54, R81.reuse, R137, R54 ;  /* 0x0000008951367223 */ /* 0x040fe20000000036 */
[--C-:B------:R-:W-:Y:S02]  /*86e0*/  HADD2.F32 R84, -RZ, R163.reuse.H0_H0 ;  /* 0x200000a3ff547230 */ /* 0x100fe40000004100 */
[C---:B------:R-:W-:Y:S01]  /*86f0*/  FFMA R55, R81.reuse, R136, R55 ;  /* 0x0000008851377223 */ /* 0x040fe20000000037 */
[----:B------:R-:W-:Y:S02]  /*8700*/  HADD2.F32 R85, -RZ, R163.H1_H1 ;  /* 0x300000a3ff557230 */ /* 0x000fe40000004100 */
[C---:B------:R-:W-:Y:S01]  /*8710*/  FFMA R56, R81.reuse, R139, R56 ;  /* 0x0000008b51387223 */ /* 0x040fe20000000038 */
[----:B------:R-:W-:Y:S01]  /*8720*/  F2FP.SATFINITE.E4M3.F32.PACK_AB_MERGE_C R43, R44, R43, RZ ;  /* 0x0000002b2c2b723e */ /* 0x000fe200048070ff */
[C---:B------:R-:W-:Y:S01]  /*8730*/  FFMA R57, R81.reuse, R82, R57 ;  /* 0x0000005251397223 */ /* 0x040fe20000000039 */
[C---:B------:R-:W-:Y:S01]  /*8740*/  FFMA R58, R81.reuse, R83, R58 ;  /* 0x00000053513a7223 */ /* 0x040fe2000000003a */
[C---:B------:R-:W-:Y:S01]  /*8750*/  FFMA R59, R81.reuse, R84, R59 ;  /* 0x00000054513b7223 */ /* 0x040fe2000000003b */
[----:B------:R-:W-:Y:S01]  /*8760*/  F2FP.SATFINITE.E4M3.F32.PACK_AB_MERGE_C R33, R34, R33, R35 ;  /* 0x000000212221723e */ /* 0x000fe20004807023 */
[----:B------:R-:W-:Y:S01]  /*8770*/  FFMA R60, R81, R85, R60 ;  /* 0x00000055513c7223 */ /* 0x000fe2000000003c */
[----:B------:R-:W-:Y:S02]  /*8780*/  F2FP.SATFINITE.E4M3.F32.PACK_AB_MERGE_C R32, R30, R29, R32 ;  /* 0x0000001d1e20723e */ /* 0x000fe40004807020 */
        /* <DEDUP_REMOVED lines=11> */
[----:B------:R-:W-:Y:S03]  /*8840*/  IADD3 R76, PT, PT, R76, 0x1, RZ ;  /* 0x000000014c4c7810 */ /* 0x000fe60007ffe0ff */
        /* <DEDUP_REMOVED lines=9> */
[----:B------:R-:W-:Y:S02]  /*88e0*/  UIADD3 UR8, UP0, UPT, UR52, 0x680, URZ ;  /* 0x0000068034087890 */ /* 0x000fe4000ff1e0ff */
[----:B------:R-:W-:Y:S02]  /*88f0*/  UIADD3 UR5, UPT, UPT, UR41, 0x40, URZ ;  /* 0x0000004029057890 */ /* 0x000fe4000fffe0ff */
[----:B------:R-:W-:Y:S02]  /*8900*/  UIADD3 UR4, UPT, UPT, UR49, 0x6200, URZ ;  /* 0x0000620031047890 */ /* 0x000fe4000fffe0ff */
[----:B------:R-:W-:Y:S01]  /*8910*/  UIADD3.X UR9, UPT, UPT, URZ, UR53, URZ, UP0, !UPT ;  /* 0x00000035ff097290 */ /* 0x000fe200087fe4ff */
[----:B------:R-:W-:Y:S01]  /*8920*/  UMOV UR6, UR42 ;  /* 0x0000002a00067c82 */ /* 0x000fe20008000000 */
[----:B------:R-:W-:Y:S07]  /*8930*/  UMOV UR7, UR36 ;  /* 0x0000002400077c82 */ /* 0x000fee0008000000 */
[----:B------:R2:W-:Y:S01]  /*8940*/  UTMASTG.3D [UR4], [UR8] ;  /* 0x00000004080073b5 */ /* 0x0005e20008010000 */
[----:B------:R0:W-:Y:S01]  /*8950*/  UTMACMDFLUSH ;  /* 0x00000000000079b7 */ /* 0x0001e20000000000 */
[----:B--2---:R-:W-:Y:S04]  /*8960*/  DEPBAR.LE SB0, 0x1 ;  /* 0x000080400000791a */ /* 0x004fe80000000000 */
.L_x_123:
[----:B------:R-:W-:Y:S05]  /*8970*/  BSYNC.RECONVERGENT B0 ;  /* 0x0000000000007941 */ /* 0x000fea0003800200 */
.L_x_122:
[----:B------:R-:W-:Y:S01]  /*8980*/  BAR.SYNC.DEFER_BLOCKING 0x1, 0x80 ;  /* 0x0042000000007b1d */ /* 0x000fe20000010000 */
[----:B------:R-:W-:Y:S01]  /*8990*/  ISETP.NE.AND P2, PT, R194, RZ, PT ;  /* 0x000000ffc200720c */ /* 0x000fe20003f45270 */
[----:B------:R-:W-:Y:S01]  /*89a0*/  IMAD.IADD R20, R75, 0x1, R147 ;  /* 0x000000014b147824 */ /* 0x000fe200078e0293 */
[----:B------:R-:W-:Y:S01]  /*89b0*/  ISETP.NE.AND P0, PT, R196, 0x2, PT ;  /* 0x00000002c400780c */ /* 0x000fe20003f05270 */
[----:B------:R-:W-:Y:S01]  /*89c0*/  IMAD.IADD R21, R77, 0x1, R170 ;  /* 0x000000014d157824 */ /* 0x000fe200078e02aa */
[----:B------:R-:W-:Y:S02]  /*89d0*/  ISETP.NE.AND P1, PT, R76, 0x4, PT ;  /* 0x000000044c00780c */ /* 0x000fe40003f25270 */
[----:B------:R-:W-:Y:S02]  /*89e0*/  SEL R3, RZ, 0x1, P0 ;  /* 0x00000001ff037807 */ /* 0x000fe40000000000 */
[----:B------:R-:W-:Y:S02]  /*89f0*/  SEL R0, RZ, 0x1, P1 ;  /* 0x00000001ff007807 */ /* 0x000fe40000800000 */
[----:B------:R-:W-:Y:S02]  /*8a00*/  LOP3.LUT R182, R182, R3, RZ, 0x3c, !PT ;  /* 0x00000003b6b67212 */ /* 0x000fe400078e3cff */
[----:B------:R-:W-:Y:S02]  /*8a10*/  LOP3.LUT R183, R183, R0, RZ, 0x3c, !PT ;  /* 0x00000000b7b77212 */ /* 0x000fe400078e3cff */
[----:B------:R-:W-:Y:S02]  /*8a20*/  @P2 R2UR UR36, R179 ;  /* 0x00000000b32422ca */ /* 0x000fe400000e0000 */
[----:B------:R-:W-:Y:S02]  /*8a30*/  SEL R196, R196, RZ, P0 ;  /* 0x000000ffc4c47207 */ /* 0x000fe40000000000 */
[----:B------:R-:W-:Y:S01]  /*8a40*/  SEL R76, R76, RZ, P1 ;  /* 0x000000ff4c4c7207 */ /* 0x000fe20000800000 */
[----:B------:R-:W-:Y:S10]  /*8a50*/  @P2 BRA `(.L_x_124) ;  /* 0xffffffc400c02947 */ /* 0x000ff4000383ffff */
[----:B------:R-:W-:Y:S05]  /*8a60*/  EXIT ;  /* 0x000000000000794d */ /* 0x000fea0003800000 */
.L_x_24:
[----:B--2---:R2:W4:Y:S02]  /*8a70*/  SYNCS.PHASECHK.TRANS64.TRYWAIT P0, [R3+URZ+0xf0], R2 ;  /* 0x0000f002030075a7 */ /* 0x00452400080011ff */
[----:B----4-:R-:W-:Y:S05]  /*8a80*/  @!P0 NANOSLEEP.SYNCS 0x989680 ;  /* 0x009896800000895d */ /* 0x010fea0003900000 */
[----:B------:R-:W4:Y:S02]  /*8a90*/  @!P0 SYNCS.PHASECHK.TRANS64 P0, [R3+URZ+0xf0], R2 ;  /* 0x0000f002030085a7 */ /* 0x000f2400080010ff */
[----:B----4-:R-:W-:Y:S05]  /*8aa0*/  @!P0 BRA `(.L_x_24) ;  /* 0xfffffffc00f08947 */ /* 0x010fea000383ffff */
[----:B------:R-:W-:Y:S05]  /*8ab0*/  BRA `(.L_x_125) ;  /* 0xffffff8c004c7947 */ /* 0x000fea000383ffff */
.L_x_27:
[----:B-1----:R-:W-:-:S07]  /*8ac0*/  MOV R2, UR33 ;  /* 0x0000002100027c02 */ /* 0x002fce0008000f00 */
.L_x_126:
[----:B-1----:R1:W2:Y:S02]  /*8ad0*/  SYNCS.PHASECHK.TRANS64.TRYWAIT P0, [R2+URZ+0x28], R5 ;  /* 0x00002805020075a7 */ /* 0x0022a400080011ff */
[----:B--2---:R-:W-:Y:S05]  /*8ae0*/  @!P0 NANOSLEEP.SYNCS 0x989680 ;  /* 0x009896800000895d */ /* 0x004fea0003900000 */
[----:B------:R-:W2:Y:S02]  /*8af0*/  @!P0 SYNCS.PHASECHK.TRANS64 P0, [R2+URZ+0x28], R5 ;  /* 0x00002805020085a7 */ /* 0x000ea400080010ff */
[----:B--2---:R-:W-:Y:S05]  /*8b00*/  @!P0 BRA `(.L_x_126) ;  /* 0xfffffffc00f08947 */ /* 0x004fea000383ffff */
[----:B------:R-:W-:Y:S05]  /*8b10*/  BRA `(.L_x_26) ;  /* 0xffffff8c00b47947 */ /* 0x000fea000383ffff */
.L_x_34:
[----:B-1----:R-:W-:-:S07]  /*8b20*/  MOV R2, UR17 ;  /* 0x0000001100027c02 */ /* 0x002fce0008000f00 */
.L_x_127:
[----:B-1----:R1:W2:Y:S02]  /*8b30*/  SYNCS.PHASECHK.TRANS64.TRYWAIT P0, [R2+URZ+0x28], R5 ;  /* 0x00002805020075a7 */ /* 0x0022a400080011ff */
[----:B--2---:R-:W-:Y:S05]  /*8b40*/  @!P0 NANOSLEEP.SYNCS 0x989680 ;  /* 0x009896800000895d */ /* 0x004fea0003900000 */
[----:B------:R-:W2:Y:S02]  /*8b50*/  @!P0 SYNCS.PHASECHK.TRANS64 P0, [R2+URZ+0x28], R5 ;  /* 0x00002805020085a7 */ /* 0x000ea400080010ff */
[----:B--2---:R-:W-:Y:S05]  /*8b60*/  @!P0 BRA `(.L_x_127) ;  /* 0xfffffffc00f08947 */ /* 0x004fea000383ffff */
[----:B------:R-:W-:Y:S05]  /*8b70*/  BRA `(.L_x_33) ;  /* 0xffffff9000707947 */ /* 0x000fea000383ffff */
.L_x_39:
[----:B-1----:R1:W2:Y:S02]  /*8b80*/  SYNCS.PHASECHK.TRANS64.TRYWAIT P0, [R2+URZ+0x80], R3 ;  /* 0x00008003020075a7 */ /* 0x0022a400080011ff */
[----:B--2---:R-:W-:Y:S05]  /*8b90*/  @!P0 NANOSLEEP.SYNCS 0x989680 ;  /* 0x009896800000895d */ /* 0x004fea0003900000 */
[----:B------:R-:W2:Y:S02]  /*8ba0*/  @!P0 SYNCS.PHASECHK.TRANS64 P0, [R2+URZ+0x80], R3 ;  /* 0x00008003020085a7 */ /* 0x000ea400080010ff */
[----:B--2---:R-:W-:Y:S05]  /*8bb0*/  @!P0 BRA `(.L_x_39) ;  /* 0xfffffffc00f08947 */ /* 0x004fea000383ffff */
[----:B------:R-:W-:Y:S05]  /*8bc0*/  BRA `(.L_x_128) ;  /* 0xffffff9400147947 */ /* 0x000fea000383ffff */
.L_x_43:
[----:B---3--:R-:W-:-:S07]  /*8bd0*/  MOV R0, UR5 ;  /* 0x0000000500007c02 */ /* 0x008fce0008000f00 */
.L_x_129:
[----:B-1----:R1:W2:Y:S02]  /*8be0*/  SYNCS.PHASECHK.TRANS64.TRYWAIT P0, [R0+URZ], R3 ;  /* 0x00000003000075a7 */ /* 0x0022a400080011ff */
[----:B--2---:R-:W-:Y:S05]  /*8bf0*/  @!P0 NANOSLEEP.SYNCS 0x989680 ;  /* 0x009896800000895d */ /* 0x004fea0003900000 */
[----:B------:R-:W2:Y:S02]  /*8c00*/  @!P0 SYNCS.PHASECHK.TRANS64 P0, [R0+URZ], R3 ;  /* 0x00000003000085a7 */ /* 0x000ea400080010ff */
[----:B--2---:R-:W-:Y:S05]  /*8c10*/  @!P0 BRA `(.L_x_129) ;  /* 0xfffffffc00f08947 */ /* 0x004fea000383ffff */
[----:B------:R-:W-:Y:S05]  /*8c20*/  BRA `(.L_x_130) ;  /* 0xffffff9800847947 */ /* 0x000fea000383ffff */
.L_x_44:
[----:B---3--:R-:W-:-:S07]  /*8c30*/  MOV R0, UR5 ;  /* 0x0000000500007c02 */ /* 0x008fce0008000f00 */
.L_x_131:
[----:B-1----:R1:W2:Y:S02]  /*8c40*/  SYNCS.PHASECHK.TRANS64.TRYWAIT P0, [R0+URZ], R3 ;  /* 0x00000003000075a7 */ /* 0x0022a400080011ff */
[----:B--2---:R-:W-:Y:S05]  /*8c50*/  @!P0 NANOSLEEP.SYNCS 0x989680 ;  /* 0x009896800000895d */ /* 0x004fea0003900000 */
[----:B------:R-:W2:Y:S02]  /*8c60*/  @!P0 SYNCS.PHASECHK.TRANS64 P0, [R0+URZ], R3 ;  /* 0x00000003000085a7 */ /* 0x000ea400080010ff */
[----:B--2---:R-:W-:Y:S05]  /*8c70*/  @!P0 BRA `(.L_x_131) ;  /* 0xfffffffc00f08947 */ /* 0x004fea000383ffff */
[----:B------:R-:W-:Y:S05]  /*8c80*/  BRA `(.L_x_132) ;  /* 0xffffff9800907947 */ /* 0x000fea000383ffff */
.L_x_45:
[----:B---3--:R-:W-:-:S07]  /*8c90*/  MOV R0, UR5 ;  /* 0x0000000500007c02 */ /* 0x008fce0008000f00 */
.L_x_133:
[----:B-1----:R1:W2:Y:S02]  /*8ca0*/  SYNCS.PHASECHK.TRANS64.TRYWAIT P0, [R0+URZ], R3 ;  /* 0x00000003000075a7 */ /* 0x0022a400080011ff */
[----:B--2---:R-:W-:Y:S05]  /*8cb0*/  @!P0 NANOSLEEP.SYNCS 0x989680 ;  /* 0x009896800000895d */ /* 0x004fea0003900000 */
[----:B------:R-:W2:Y:S02]  /*8cc0*/  @!P0 SYNCS.PHASECHK.TRANS64 P0, [R0+URZ], R3 ;  /* 0x00000003000085a7 */ /* 0x000ea400080010ff */
[----:B--2---:R-:W-:Y:S05]  /*8cd0*/  @!P0 BRA `(.L_x_133) ;  /* 0xfffffffc00f08947 */ /* 0x004fea000383ffff */
[----:B------:R-:W-:Y:S05]  /*8ce0*/  BRA `(.L_x_134) ;  /* 0xffffff98009c7947 */ /* 0x000fea000383ffff */
.L_x_46:
[----:B---3--:R-:W-:-:S07]  /*8cf0*/  MOV R0, UR5 ;  /* 0x0000000500007c02 */ /* 0x008fce0008000f00 */
.L_x_135:
[----:B-1----:R1:W2:Y:S02]  /*8d00*/  SYNCS.PHASECHK.TRANS64.TRYWAIT P0, [R0+URZ], R3 ;  /* 0x00000003000075a7 */ /* 0x0022a400080011ff */
[----:B--2---:R-:W-:Y:S05]  /*8d10*/  @!P0 NANOSLEEP.SYNCS 0x989680 ;  /* 0x009896800000895d */ /* 0x004fea0003900000 */
[----:B------:R-:W2:Y:S02]  /*8d20*/  @!P0 SYNCS.PHASECHK.TRANS64 P0, [R0+URZ], R3 ;  /* 0x00000003000085a7 */ /* 0x000ea400080010ff */
[----:B--2---:R-:W-:Y:S05]  /*8d30*/  @!P0 BRA `(.L_x_135) ;  /* 0xfffffffc00f08947 */ /* 0x004fea000383ffff */
[----:B------:R-:W-:Y:S05]  /*8d40*/  BRA `(.L_x_136) ;  /* 0xffffff9800a87947 */ /* 0x000fea000383ffff */
.L_x_49:
[----:B-1----:R1:W2:Y:S02]  /*8d50*/  SYNCS.PHASECHK.TRANS64.TRYWAIT P0, [R0+URZ+0xe0], R5 ;  /* 0x0000e005000075a7 */ /* 0x0022a400080011ff */
[----:B--2---:R-:W-:Y:S05]  /*8d60*/  @!P0 NANOSLEEP.SYNCS 0x989680 ;  /* 0x009896800000895d */ /* 0x004fea0003900000 */
[----:B------:R-:W2:Y:S02]  /*8d70*/  @!P0 SYNCS.PHASECHK.TRANS64 P0, [R0+URZ+0xe0], R5 ;  /* 0x0000e005000085a7 */ /* 0x000ea400080010ff */
[----:B--2---:R-:W-:Y:S05]  /*8d80*/  @!P0 BRA `(.L_x_49) ;  /* 0xfffffffc00f08947 */ /* 0x004fea000383ffff */
[----:B------:R-:W-:Y:S05]  /*8d90*/  BRA `(.L_x_137) ;  /* 0xffffff9c00087947 */ /* 0x000fea000383ffff */
.L_x_50:
[----:B------:R-:W-:-:S07]  /*8da0*/  MOV R0, UR5 ;  /* 0x0000000500007c02 */ /* 0x000fce0008000f00 */
.L_x_138:
[----:B-1----:R1:W2:Y:S02]  /*8db0*/  SYNCS.PHASECHK.TRANS64.TRYWAIT P0, [R0+URZ+0x90], R7 ;  /* 0x00009007000075a7 */ /* 0x0022a400080011ff */
[----:B--2---:R-:W-:Y:S05]  /*8dc0*/  @!P0 NANOSLEEP.SYNCS 0x989680 ;  /* 0x009896800000895d */ /* 0x004fea0003900000 */
[----:B------:R-:W2:Y:S02]  /*8dd0*/  @!P0 SYNCS.PHASECHK.TRANS64 P0, [R0+URZ+0x90], R7 ;  /* 0x00009007000085a7 */ /* 0x000ea400080010ff */
[----:B--2---:R-:W-:Y:S05]  /*8de0*/  @!P0 BRA `(.L_x_138) ;  /* 0xfffffffc00f08947 */ /* 0x004fea000383ffff */
[----:B------:R-:W-:Y:S05]  /*8df0*/  BRA `(.L_x_139) ;  /* 0xffffff9c00187947 */ /* 0x000fea000383ffff */
.L_x_51:
[----:B-1----:R1:W2:Y:S02]  /*8e00*/  SYNCS.PHASECHK.TRANS64.TRYWAIT P1, [R0+URZ+0x80], R5 ;  /* 0x00008005000075a7 */ /* 0x0022a400080211ff */
[----:B--2---:R-:W-:Y:S05]  /*8e10*/  @!P1 NANOSLEEP.SYNCS 0x989680 ;  /* 0x009896800000995d */ /* 0x004fea0003900000 */
[----:B------:R-:W2:Y:S02]  /*8e20*/  @!P1 SYNCS.PHASECHK.TRANS64 P1, [R0+URZ+0x80], R5 ;  /* 0x00008005000095a7 */ /* 0x000ea400080210ff */
[----:B--2---:R-:W-:Y:S05]  /*8e30*/  @!P1 BRA `(.L_x_51) ;  /* 0xfffffffc00f09947 */ /* 0x004fea000383ffff */
[----:B------:R-:W-:Y:S05]  /*8e40*/  BRA `(.L_x_140) ;  /* 0xffffff9c00487947 */ /* 0x000fea000383ffff */
.L_x_54:
[----:B------:R-:W-:-:S07]  /*8e50*/  MOV R0, UR5 ;  /* 0x0000000500007c02 */ /* 0x000fce0008000f00 */
.L_x_141:
[----:B-1----:R1:W2:Y:S02]  /*8e60*/  SYNCS.PHASECHK.TRANS64.TRYWAIT P0, [R0+URZ+0x90], R3 ;  /* 0x00009003000075a7 */ /* 0x0022a400080011ff */
[----:B--2---:R-:W-:Y:S05]  /*8e70*/  @!P0 NANOSLEEP.SYNCS 0x989680 ;  /* 0x009896800000895d */ /* 0x004fea0003900000 */
[----:B------:R-:W2:Y:S02]  /*8e80*/  @!P0 SYNCS.PHASECHK.TRANS64 P0, [R0+URZ+0x90], R3 ;  /* 0x00009003000085a7 */ /* 0x000ea400080010ff */
[----:B--2---:R-:W-:Y:S05]  /*8e90*/  @!P0 BRA `(.L_x_141) ;  /* 0xfffffffc00f08947 */ /* 0x004fea000383ffff */
[----:B------:R-:W-:Y:S05]  /*8ea0*/  BRA `(.L_x_53) ;  /* 0xffffff9c009c7947 */ /* 0x000fea000383ffff */
.L_x_63:
[----:B-1----:R-:W-:-:S04]  /*8eb0*/  MOV R4, UR6 ;  /* 0x0000000600047c02 */ /* 0x002fc80008000f00 */
[----:B------:R1:W2:Y:S03]  /*8ec0*/  SYNCS.PHASECHK.TRANS64.TRYWAIT P0, [R4+URZ+0x8], R5 ;  /* 0x00000805040075a7 */ /* 0x0002a600080011ff */
[----:B--2---:R-:W-:Y:S05]  /*8ed0*/  @!P0 NANOSLEEP.SYNCS 0x989680 ;  /* 0x009896800000895d */ /* 0x004fea0003900000 */
[----:B------:R-:W2:Y:S02]  /*8ee0*/  @!P0 SYNCS.PHASECHK.TRANS64 P0, [R4+URZ+0x8], R5 ;  /* 0x00000805040085a7 */ /* 0x000ea400080010ff */
[----:B--2---:R-:W-:Y:S05]  /*8ef0*/  @!P0 BRA `(.L_x_63) ;  /* 0xfffffffc00ec8947 */ /* 0x004fea000383ffff */
[----:B------:R-:W-:Y:S05]  /*8f00*/  BRA `(.L_x_62) ;  /* 0xffffffa000507947 */ /* 0x000fea000383ffff */
.L_x_65:
[----:B------:R-:W-:Y:S01]  /*8f10*/  BSSY B0, `(.L_x_142) ;  /* 0x0000006000007945 */ /* 0x000fe20003800000 */
[----:B------:R-:W-:-:S07]  /*8f20*/  MOV R15, 0xffffffff ;  /* 0xffffffff000f7802 */ /* 0x000fce0000000f00 */
[----:B-1---5:R-:W-:Y:S05]  /*8f30*/  WARPSYNC.COLLECTIVE R15, `(.L_x_143) ;  /* 0x000000000f0c7348 */ /* 0x022fea0003c00000 */
[----:B------:R-:W-:Y:S02]  /*8f40*/  ELECT P6, UR79, PT ;  /* 0x00000000004f782f */ /* 0x000fe400038c0000 */
[----:B------:R-:W-:Y:S01]  /*8f50*/  MOV R14, UR79 ;  /* 0x0000004f000e7c02 */ /* 0x000fe20008000f00 */
[----:B-1---5:R-:W-:Y:S10]  /*8f60*/  ENDCOLLECTIVE ;  /* 0x000000000000791b */ /* 0x022ff40003800000 */
.L_x_143:
[----:B------:R-:W-:Y:S05]  /*8f70*/  BSYNC B0 ;  /* 0x0000000000007941 */ /* 0x000fea0003800000 */
.L_x_142:
[----:B------:R-:W-:Y:S05]  /*8f80*/  BRA `(.L_x_144) ;  /* 0xffffffa000807947 */ /* 0x000fea000383ffff */
.L_x_67:
[----:B-1----:R-:W-:-:S04]  /*8f90*/  MOV R2, UR6 ;  /* 0x0000000600027c02 */ /* 0x002fc80008000f00 */
[----:B------:R1:W2:Y:S03]  /*8fa0*/  SYNCS.PHASECHK.TRANS64.TRYWAIT P0, [R2+URZ+0x8], R3 ;  /* 0x00000803020075a7 */ /* 0x0002a600080011ff */
[----:B--2---:R-:W-:Y:S05]  /*8fb0*/  @!P0 NANOSLEEP.SYNCS 0x989680 ;  /* 0x009896800000895d */ /* 0x004fea0003900000 */
[----:B------:R-:W2:Y:S02]  /*8fc0*/  @!P0 SYNCS.PHASECHK.TRANS64 P0, [R2+URZ+0x8], R3 ;  /* 0x00000803020085a7 */ /* 0x000ea400080010ff */
[----:B--2---:R-:W-:Y:S05]  /*8fd0*/  @!P0 BRA `(.L_x_67) ;  /* 0xfffffffc00ec8947 */ /* 0x004fea000383ffff */
[----:B------:R-:W-:Y:S05]  /*8fe0*/  BRA `(.L_x_66) ;  /* 0xffffffa000847947 */ /* 0x000fea000383ffff */
.L_x_68:
[----:B-1----:R1:W2:Y:S02]  /*8ff0*/  SYNCS.PHASECHK.TRANS64.TRYWAIT P0, [R0+URZ+0x80], R5 ;  /* 0x00008005000075a7 */ /* 0x0022a400080011ff */
[----:B--2---:R-:W-:Y:S05]  /*9000*/  @!P0 NANOSLEEP.SYNCS 0x989680 ;  /* 0x009896800000895d */ /* 0x004fea0003900000 */
[----:B------:R-:W2:Y:S02]  /*9010*/  @!P0 SYNCS.PHASECHK.TRANS64 P0, [R0+URZ+0x80], R5 ;  /* 0x00008005000085a7 */ /* 0x000ea400080010ff */
[----:B--2---:R-:W-:Y:S05]  /*9020*/  @!P0 BRA `(.L_x_68) ;  /* 0xfffffffc00f08947 */ /* 0x004fea000383ffff */
[----:B------:R-:W-:Y:S05]  /*9030*/  BRA `(.L_x_145) ;  /* 0xffffffa400707947 */ /* 0x000fea000383ffff */
.L_x_70:
[----:B------:R-:W-:-:S07]  /*9040*/  MOV R0, UR9 ;  /* 0x0000000900007c02 */ /* 0x000fce0008000f00 */
.L_x_146:
[----:B-1----:R1:W2:Y:S02]  /*9050*/  SYNCS.PHASECHK.TRANS64.TRYWAIT P0, [R0+URZ+0xc0], R5 ;  /* 0x0000c005000075a7 */ /* 0x0022a400080011ff */
[----:B--2---:R-:W-:Y:S05]  /*9060*/  @!P0 NANOSLEEP.SYNCS 0x989680 ;  /* 0x009896800000895d */ /* 0x004fea0003900000 */
[----:B------:R-:W2:Y:S02]  /*9070*/  @!P0 SYNCS.PHASECHK.TRANS64 P0, [R0+URZ+0xc0], R5 ;  /* 0x0000c005000085a7 */ /* 0x000ea400080010ff */
[----:B--2---:R-:W-:Y:S05]  /*9080*/  @!P0 BRA `(.L_x_146) ;  /* 0xfffffffc00f08947 */ /* 0x004fea000383ffff */
[----:B------:R-:W-:Y:S05]  /*9090*/  BRA `(.L_x_147) ;  /* 0xffffffa400bc7947 */ /* 0x000fea000383ffff */
.L_x_73:
[----:B------:R-:W-:Y:S07]  /*90a0*/  MOV R0, UR8 ;  /* 0x0000000800007c02 */ /* 0x000fee0008000f00 */
.L_x_148:
[----:B-1----:R1:W2:Y:S02]  /*90b0*/  SYNCS.PHASECHK.TRANS64.TRYWAIT P0, [R0+URZ], R5 ;  /* 0x00000005000075a7 */ /* 0x0022a400080011ff */
[----:B--2---:R-:W-:Y:S05]  /*90c0*/  @!P0 NANOSLEEP.SYNCS 0x989680 ;  /* 0x009896800000895d */ /* 0x004fea0003900000 */
[----:B------:R-:W2:Y:S02]  /*90d0*/  @!P0 SYNCS.PHASECHK.TRANS64 P0, [R0+URZ], R5 ;  /* 0x00000005000085a7 */ /* 0x000ea400080010ff */
[----:B--2---:R-:W-:Y:S05]  /*90e0*/  @!P0 BRA `(.L_x_148) ;  /* 0xfffffffc00f08947 */ /* 0x004fea000383ffff */
[----:B------:R-:W-:Y:S05]  /*90f0*/  BRA `(.L_x_72) ;  /* 0xffffffa400d07947 */ /* 0x000fea000383ffff */
.L_x_77:
[----:B-1----:R-:W-:-:S07]  /*9100*/  MOV R0, UR8 ;  /* 0x0000000800007c02 */ /* 0x002fce0008000f00 */
.L_x_149:
[----:B-1----:R1:W2:Y:S02]  /*9110*/  SYNCS.PHASECHK.TRANS64.TRYWAIT P0, [R0+URZ], R3 ;  /* 0x00000003000075a7 */ /* 0x0022a400080011ff */
[----:B--2---:R-:W-:Y:S05]  /*9120*/  @!P0 NANOSLEEP.SYNCS 0x989680 ;  /* 0x009896800000895d */ /* 0x004fea0003900000 */
[----:B------:R-:W2:Y:S02]  /*9130*/  @!P0 SYNCS.PHASECHK.TRANS64 P0, [R0+URZ], R3 ;  /* 0x00000003000085a7 */ /* 0x000ea400080010ff */
[----:B--2---:R-:W-:Y:S05]  /*9140*/  @!P0 BRA `(.L_x_149) ;  /* 0xfffffffc00f08947 */ /* 0x004fea000383ffff */
[----:B------:R-:W-:Y:S05]  /*9150*/  BRA `(.L_x_150) ;  /* 0xffffffa800c47947 */ /* 0x000fea000383ffff */
.L_x_78:
[----:B------:R-:W-:-:S07]  /*9160*/  MOV R0, UR8 ;  /* 0x0000000800007c02 */ /* 0x000fce0008000f00 */
.L_x_151:
[----:B-1----:R1:W2:Y:S02]  /*9170*/  SYNCS.PHASECHK.TRANS64.TRYWAIT P0, [R0+URZ], R3 ;  /* 0x00000003000075a7 */ /* 0x0022a400080011ff */
[----:B--2---:R-:W-:Y:S05]  /*9180*/  @!P0 NANOSLEEP.SYNCS 0x989680 ;  /* 0x009896800000895d */ /* 0x004fea0003900000 */
[----:B------:R-:W2:Y:S02]  /*9190*/  @!P0 SYNCS.PHASECHK.TRANS64 P0, [R0+URZ], R3 ;  /* 0x00000003000085a7 */ /* 0x000ea400080010ff */
[----:B--2---:R-:W-:Y:S05]  /*91a0*/  @!P0 BRA `(.L_x_151) ;  /* 0xfffffffc00f08947 */ /* 0x004fea000383ffff */
[----:B------:R-:W-:Y:S05]  /*91b0*/  BRA `(.L_x_152) ;  /* 0xffffffa800d07947 */ /* 0x000fea000383ffff */
.L_x_79:
[----:B------:R-:W-:-:S07]  /*91c0*/  MOV R0, UR8 ;  /* 0x0000000800007c02 */ /* 0x000fce0008000f00 */
.L_x_153:
[----:B-1----:R1:W2:Y:S02]  /*91d0*/  SYNCS.PHASECHK.TRANS64.TRYWAIT P0, [R0+URZ], R3 ;  /* 0x00000003000075a7 */ /* 0x0022a400080011ff */
[----:B--2---:R-:W-:Y:S05]  /*91e0*/  @!P0 NANOSLEEP.SYNCS 0x989680 ;  /* 0x009896800000895d */ /* 0x004fea0003900000 */
[----:B------:R-:W2:Y:S02]  /*91f0*/  @!P0 SYNCS.PHASECHK.TRANS64 P0, [R0+URZ], R3 ;  /* 0x00000003000085a7 */ /* 0x000ea400080010ff */
[----:B--2---:R-:W-:Y:S05]  /*9200*/  @!P0 BRA `(.L_x_153) ;  /* 0xfffffffc00f08947 */ /* 0x004fea000383ffff */
[----:B------:R-:W-:Y:S05]  /*9210*/  BRA `(.L_x_154) ;  /* 0xffffffa800dc7947 */ /* 0x000fea000383ffff */
.L_x_82:
[----:B------:R-:W-:-:S07]  /*9220*/  MOV R0, UR7 ;  /* 0x0000000700007c02 */ /* 0x000fce0008000f00 */
.L_x_155:
[----:B-1----:R1:W2:Y:S02]  /*9230*/  SYNCS.PHASECHK.TRANS64.TRYWAIT P1, [R0+URZ+0x100], R3 ;  /* 0x00010003000075a7 */ /* 0x0022a400080211ff */
[----:B--2---:R-:W-:Y:S05]  /*9240*/  @!P1 NANOSLEEP.SYNCS 0x989680 ;  /* 0x009896800000995d */ /* 0x004fea0003900000 */
[----:B------:R-:W2:Y:S02]  /*9250*/  @!P1 SYNCS.PHASECHK.TRANS64 P1, [R0+URZ+0x100], R3 ;  /* 0x00010003000095a7 */ /* 0x000ea400080210ff */
[----:B--2---:R-:W-:Y:S05]  /*9260*/  @!P1 BRA `(.L_x_155) ;  /* 0xfffffffc00f09947 */ /* 0x004fea000383ffff */
[----:B------:R-:W-:Y:S05]  /*9270*/  BRA `(.L_x_156) ;  /* 0xffffffac00287947 */ /* 0x000fea000383ffff */
.L_x_87:
[----:B--2---:R2:W4:Y:S02]  /*9280*/  SYNCS.PHASECHK.TRANS64.TRYWAIT P0, [R0+URZ+0x80], R3 ;  /* 0x00008003000075a7 */ /* 0x00452400080011ff */
[----:B----4-:R-:W-:Y:S05]  /*9290*/  @!P0 NANOSLEEP.SYNCS 0x989680 ;  /* 0x009896800000895d */ /* 0x010fea0003900000 */
[----:B------:R-:W4:Y:S02]  /*92a0*/  @!P0 SYNCS.PHASECHK.TRANS64 P0, [R0+URZ+0x80], R3 ;  /* 0x00008003000085a7 */ /* 0x000f2400080010ff */
[----:B----4-:R-:W-:Y:S05]  /*92b0*/  @!P0 BRA `(.L_x_87) ;  /* 0xfffffffc00f08947 */ /* 0x010fea000383ffff */
[----:B------:R-:W-:Y:S05]  /*92c0*/  BRA `(.L_x_157) ;  /* 0xffffffb000347947 */ /* 0x000fea000383ffff */
.L_x_90:
[----:B------:R-:W-:Y:S07]  /*92d0*/  MOV R0, UR6 ;  /* 0x0000000600007c02 */ /* 0x000fee0008000f00 */
.L_x_158:
[----:B--2---:R2:W4:Y:S02]  /*92e0*/  SYNCS.PHASECHK.TRANS64.TRYWAIT P0, [R0+URZ+0x78], R3 ;  /* 0x00007803000075a7 */ /* 0x00452400080011ff */
[----:B----4-:R-:W-:Y:S05]  /*92f0*/  @!P0 NANOSLEEP.SYNCS 0x989680 ;  /* 0x009896800000895d */ /* 0x010fea0003900000 */
[----:B------:R-:W4:Y:S02]  /*9300*/  @!P0 SYNCS.PHASECHK.TRANS64 P0, [R0+URZ+0x78], R3 ;  /* 0x00007803000085a7 */ /* 0x000f2400080010ff */
[----:B----4-:R-:W-:Y:S05]  /*9310*/  @!P0 BRA `(.L_x_158) ;  /* 0xfffffffc00f08947 */ /* 0x010fea000383ffff */
[----:B------:R-:W-:Y:S05]  /*9320*/  BRA `(.L_x_89) ;  /* 0xffffffb400147947 */ /* 0x000fea000383ffff */
.L_x_93:
[----:B--2---:R-:W-:Y:S07]  /*9330*/  MOV R3, UR6 ;  /* 0x0000000600037c02 */ /* 0x004fee0008000f00 */
.L_x_159:
[----:B-1----:R1:W2:Y:S02]  /*9340*/  SYNCS.PHASECHK.TRANS64.TRYWAIT P0, [R3+URZ+0x60], R12 ;  /* 0x0000600c030075a7 */ /* 0x0022a400080011ff */
[----:B--2---:R-:W-:Y:S05]  /*9350*/  @!P0 NANOSLEEP.SYNCS 0x989680 ;  /* 0x009896800000895d */ /* 0x004fea0003900000 */
[----:B------:R-:W2:Y:S02]  /*9360*/  @!P0 SYNCS.PHASECHK.TRANS64 P0, [R3+URZ+0x60], R12 ;  /* 0x0000600c030085a7 */ /* 0x000ea400080010ff */
[----:B--2---:R-:W-:Y:S05]  /*9370*/  @!P0 BRA `(.L_x_159) ;  /* 0xfffffffc00f08947 */ /* 0x004fea000383ffff */
[----:B------:R-:W-:Y:S05]  /*9380*/  BRA `(.L_x_160) ;  /* 0xffffffb4008c7947 */ /* 0x000fea000383ffff */
.L_x_94:
[----:B------:R-:W-:Y:S07]  /*9390*/  MOV R3, UR6 ;  /* 0x0000000600037c02 */ /* 0x000fee0008000f00 */
.L_x_161:
[----:B-1----:R1:W2:Y:S02]  /*93a0*/  SYNCS.PHASECHK.TRANS64.TRYWAIT P0, [R3+URZ+0x68], R12 ;  /* 0x0000680c030075a7 */ /* 0x0022a400080011ff */
[----:B--2---:R-:W-:Y:S05]  /*93b0*/  @!P0 NANOSLEEP.SYNCS 0x989680 ;  /* 0x009896800000895d */ /* 0x004fea0003900000 */
[----:B------:R-:W2:Y:S02]  /*93c0*/  @!P0 SYNCS.PHASECHK.TRANS64 P0, [R3+URZ+0x68], R12 ;  /* 0x0000680c030085a7 */ /* 0x000ea400080010ff */
[----:B--2---:R-:W-:Y:S05]  /*93d0*/  @!P0 BRA `(.L_x_161) ;  /* 0xfffffffc00f08947 */ /* 0x004fea000383ffff */
[----:B------:R-:W-:Y:S05]  /*93e0*/  BRA `(.L_x_162) ;  /* 0xffffffb8000c7947 */ /* 0x000fea000383ffff */
.L_x_96:
[----:B------:R-:W-:-:S07]  /*93f0*/  MOV R0, UR6 ;  /* 0x0000000600007c02 */ /* 0x000fce0008000f00 */
.L_x_163:
[----:B-1----:R1:W4:Y:S02]  /*9400*/  SYNCS.PHASECHK.TRANS64.TRYWAIT P0, [R0+URZ+0x60], R3 ;  /* 0x00006003000075a7 */ /* 0x00232400080011ff */
[----:B----4-:R-:W-:Y:S05]  /*9410*/  @!P0 NANOSLEEP.SYNCS 0x989680 ;  /* 0x009896800000895d */ /* 0x010fea0003900000 */
[----:B------:R-:W4:Y:S02]  /*9420*/  @!P0 SYNCS.PHASECHK.TRANS64 P0, [R0+URZ+0x60], R3 ;  /* 0x00006003000085a7 */ /* 0x000f2400080010ff */
[----:B----4-:R-:W-:Y:S05]  /*9430*/  @!P0 BRA `(.L_x_163) ;  /* 0xfffffffc00f08947 */ /* 0x010fea000383ffff */
[----:B------:R-:W-:Y:S05]  /*9440*/  BRA `(.L_x_164) ;  /* 0xffffffb8007c7947 */ /* 0x000fea000383ffff */
.L_x_98:
[----:B--2---:R2:W3:Y:S02]  /*9450*/  SYNCS.PHASECHK.TRANS64.TRYWAIT P0, [R0+URZ+0x80], R3 ;  /* 0x00008003000075a7 */ /* 0x0044e400080011ff */
[----:B---3--:R-:W-:Y:S05]  /*9460*/  @!P0 NANOSLEEP.SYNCS 0x989680 ;  /* 0x009896800000895d */ /* 0x008fea0003900000 */
[----:B------:R-:W3:Y:S02]  /*9470*/  @!P0 SYNCS.PHASECHK.TRANS64 P0, [R0+URZ+0x80], R3 ;  /* 0x00008003000085a7 */ /* 0x000ee400080010ff */
[----:B---3--:R-:W-:Y:S05]  /*9480*/  @!P0 BRA `(.L_x_98) ;  /* 0xfffffffc00f08947 */ /* 0x008fea000383ffff */
[----:B------:R-:W-:Y:S05]  /*9490*/  BRA `(.L_x_165) ;  /* 0xffffffbc00447947 */ /* 0x000fea000383ffff */
.L_x_109:
[----:B-1----:R1:W3:Y:S02]  /*94a0*/  SYNCS.PHASECHK.TRANS64.TRYWAIT P1, [R3+URZ+0x50], R0 ;  /* 0x00005000030075a7 */ /* 0x0022e400080211ff */
[----:B---3--:R-:W-:Y:S05]  /*94b0*/  @!P1 NANOSLEEP.SYNCS 0x989680 ;  /* 0x009896800000995d */ /* 0x008fea0003900000 */
[----:B------:R-:W3:Y:S02]  /*94c0*/  @!P1 SYNCS.PHASECHK.TRANS64 P1, [R3+URZ+0x50], R0 ;  /* 0x00005000030095a7 */ /* 0x000ee400080210ff */
[----:B---3--:R-:W-:Y:S05]  /*94d0*/  @!P1 BRA `(.L_x_109) ;  /* 0xfffffffc00f09947 */ /* 0x008fea000383ffff */
[----:B------:R-:W-:Y:S05]  /*94e0*/  BRA `(.L_x_108) ;  /* 0xffffffc800687947 */ /* 0x000fea000383ffff */
.L_x_111:
[----:B-1----:R1:W4:Y:S02]  /*94f0*/  SYNCS.PHASECHK.TRANS64.TRYWAIT P0, [R195+URZ+0xa0], R2 ;  /* 0x0000a002c30075a7 */ /* 0x00232400080011ff */
[----:B----4-:R-:W-:Y:S05]  /*9500*/  @!P0 NANOSLEEP.SYNCS 0x989680 ;  /* 0x009896800000895d */ /* 0x010fea0003900000 */
[----:B------:R-:W4:Y:S02]  /*9510*/  @!P0 SYNCS.PHASECHK.TRANS64 P0, [R195+URZ+0xa0], R2 ;  /* 0x0000a002c30085a7 */ /* 0x000f2400080010ff */
[----:B----4-:R-:W-:Y:S05]  /*9520*/  @!P0 BRA `(.L_x_111) ;  /* 0xfffffffc00f08947 */ /* 0x010fea000383ffff */
[----:B------:R-:W-:Y:S05]  /*9530*/  BRA `(.L_x_110) ;  /* 0xffffffc800c47947 */ /* 0x000fea000383ffff */
.L_x_120:
[----:B--2---:R2:W3:Y:S02]  /*9540*/  SYNCS.PHASECHK.TRANS64.TRYWAIT P0, [R216+URZ+0x50], R3 ;  /* 0x00005003d80075a7 */ /* 0x0044e400080011ff */
[----:B---3--:R-:W-:Y:S05]  /*9550*/  @!P0 NANOSLEEP.SYNCS 0x989680 ;  /* 0x009896800000895d */ /* 0x008fea0003900000 */
[----:B------:R-:W3:Y:S02]  /*9560*/  @!P0 SYNCS.PHASECHK.TRANS64 P0, [R216+URZ+0x50], R3 ;  /* 0x00005003d80085a7 */ /* 0x000ee400080010ff */
[----:B---3--:R-:W-:Y:S05]  /*9570*/  @!P0 BRA `(.L_x_120) ;  /* 0xfffffffc00f08947 */ /* 0x008fea000383ffff */
[----:B------:R-:W-:Y:S05]  /*9580*/  BRA `(.L_x_119) ;  /* 0xffffffdc00d07947 */ /* 0x000fea000383ffff */
        .weak           $__internal_0_$__cuda_sm10x_tcgen05_guardrail_trap_col_being_dealloced_not_returned_by_alloc
        .type           $__internal_0_$__cuda_sm10x_tcgen05_guardrail_trap_col_being_dealloced_not_returned_by_alloc,@function
        .size           $__internal_0_$__cuda_sm10x_tcgen05_guardrail_trap_col_being_dealloced_not_returned_by_alloc,($__internal_1_$__cuda_sm10x_tcgen05_guardrail_trap_phase_invalid_during_alloc - $__internal_0_$__cuda_sm10x_tcgen05_guardrail_trap_col_being_dealloced_not_returned_by_alloc)
$__internal_0_$__cuda_sm10x_tcgen05_guardrail_trap_col_being_dealloced_not_returned_by_alloc:
[----:B------:R-:W-:Y:S05]  /*9590*/  BPT.TRAP 0x1 ;  /* 0x000000040000795c */ /* 0x000fea0000300000 */
[----:B------:R-:W-:-:S04]  /*95a0*/  HFMA2 R3, -RZ, RZ, 0, 0 ;  /* 0x00000000ff037431 */ /* 0x000fc800000001ff */
[----:B------:R-:W-:Y:S05]  /*95b0*/  RET.REL.NODEC R2 `(_ZN7cutlass13device_kernelINS_4gemm6kernel13GemmUniversalIN4cute5tupleIJiiiiEEENS1_10collective13CollectiveMmaINS1_35MainloopSm100TmaUmmaWarpSpecializedILi5ELi2ELi4ENS5_IJNS4_1CILi2EEENSA_ILi1EEESC_EEEEENS5_IJNSA_ILi256EEENSA_ILi128EEESG_EEENS_12float_e4m3_tENS5_IJlSC_lEEESI_SJ_NS4_8TiledMMAINS4_8MMA_AtomIJNS4_10MMA_TraitsINS4_25SM100_MMA_F8F6F4_2x1SM_SSEJSI_SI_fSF_SG_NS4_17integral_constantINS4_4UMMA5MajorELSQ_0EEESR_NSO_INSP_7ScaleInELSS_0EEEST_EEEEEENS4_6LayoutINS5_IJSC_SC_SC_EEENS5_IJNSA_ILi0EEESY_SY_EEEEENS5_IJNS4_10UnderscoreES11_S11_EEEEENS4_18SM100_TMA_2SM_LOADENS4_14ComposedLayoutINS4_7SwizzleILi3ELi4ELi3EEENS4_18smem_ptr_flag_bitsILi8EEENSW_INS5_IJNSA_ILi8EEESG_EEENS5_IJSG_SC_EEEEEEEvNS4_8identityES14_S1E_vS1F_EENS_8epilogue10collective18CollectiveEpilogueINS1H_23Sm100TmaWarpSpecializedILi2ELi2ELi64ELb0ELb0EEEJNS5_IJSG_SG_SG_EEENS5_IJNSW_ISG_SC_EENSW_INSA_ILi64EEESC_EEEEESI_SJ_SI_SJ_NS1H_6fusion15FusionCallbacksIS1L_NS1R_17LinearCombinationISI_fSI_fLNS_15FloatRoundStyleE2EEES1M_S1Q_JEEENS4_5SM1004TMEM4LOAD26SM100_TMEM_LOAD_32dp32b64xENS4_13SM90_TMA_LOADENS15_INS16_ILi2ELi4ELi3EEES19_NSW_INS5_IJS1A_S1O_EEENS5_IJS1O_SC_EEEEEEENS4_39AutoVectorizingCopyWithAssumedAlignmentILi128EEENS4_14SM90_TMA_STOREES26_S28_S28_EEEvvEEEEvNT_6ParamsE) ;  /* 0xffffff6802907950 */ /* 0x000fea0003c3ffff */
        .weak           $__internal_1_$__cuda_sm10x_tcgen05_guardrail_trap_phase_invalid_during_alloc
        .type           $__internal_1_$__cuda_sm10x_tcgen05_guardrail_trap_phase_invalid_during_alloc,@function
        .size           $__internal_1_$__cuda_sm10x_tcgen05_guardrail_trap_phase_invalid_during_alloc,($__internal_2_$__cuda_sm10x_tcgen05_guardrail_trap_unallocated_columns_being_dealloced - $__internal_1_$__cuda_sm10x_tcgen05_guardrail_trap_phase_invalid_during_alloc)
$__internal_1_$__cuda_sm10x_tcgen05_guardrail_trap_phase_invalid_during_alloc:
[----:B------:R-:W-:Y:S05]  /*95c0*/  BPT.TRAP 0x1 ;  /* 0x000000040000795c */ /* 0x000fea0000300000 */
[----:B------:R-:W-:-:S04]  /*95d0*/  MOV R3, 0x0 ;  /* 0x0000000000037802 */ /* 0x000fc80000000f00 */
[----:B------:R-:W-:Y:S05]  /*95e0*/  RET.REL.NODEC R2 `(_ZN7cutlass13device_kernelINS_4gemm6kernel13GemmUniversalIN4cute5tupleIJiiiiEEENS1_10collective13CollectiveMmaINS1_35MainloopSm100TmaUmmaWarpSpecializedILi5ELi2ELi4ENS5_IJNS4_1CILi2EEENSA_ILi1EEESC_EEEEENS5_IJNSA_ILi256EEENSA_ILi128EEESG_EEENS_12float_e4m3_tENS5_IJlSC_lEEESI_SJ_NS4_8TiledMMAINS4_8MMA_AtomIJNS4_10MMA_TraitsINS4_25SM100_MMA_F8F6F4_2x1SM_SSEJSI_SI_fSF_SG_NS4_17integral_constantINS4_4UMMA5MajorELSQ_0EEESR_NSO_INSP_7ScaleInELSS_0EEEST_EEEEEENS4_6LayoutINS5_IJSC_SC_SC_EEENS5_IJNSA_ILi0EEESY_SY_EEEEENS5_IJNS4_10UnderscoreES11_S11_EEEEENS4_18SM100_TMA_2SM_LOADENS4_14ComposedLayoutINS4_7SwizzleILi3ELi4ELi3EEENS4_18smem_ptr_flag_bitsILi8EEENSW_INS5_IJNSA_ILi8EEESG_EEENS5_IJSG_SC_EEEEEEEvNS4_8identityES14_S1E_vS1F_EENS_8epilogue10collective18CollectiveEpilogueINS1H_23Sm100TmaWarpSpecializedILi2ELi2ELi64ELb0ELb0EEEJNS5_IJSG_SG_SG_EEENS5_IJNSW_ISG_SC_EENSW_INSA_ILi64EEESC_EEEEESI_SJ_SI_SJ_NS1H_6fusion15FusionCallbacksIS1L_NS1R_17LinearCombinationISI_fSI_fLNS_15FloatRoundStyleE2EEES1M_S1Q_JEEENS4_5SM1004TMEM4LOAD26SM100_TMEM_LOAD_32dp32b64xENS4_13SM90_TMA_LOADENS15_INS16_ILi2ELi4ELi3EEES19_NSW_INS5_IJS1A_S1O_EEENS5_IJS1O_SC_EEEEEEENS4_39AutoVectorizingCopyWithAssumedAlignmentILi128EEENS4_14SM90_TMA_STOREES26_S28_S28_EEEvvEEEEvNT_6ParamsE) ;  /* 0xffffff6802847950 */ /* 0x000fea0003c3ffff */
        .weak           $__internal_2_$__cuda_sm10x_tcgen05_guardrail_trap_unallocated_columns_being_dealloced
        .type           $__internal_2_$__cuda_sm10x_tcgen05_guardrail_trap_unallocated_columns_being_dealloced,@function
        .size           $__internal_2_$__cuda_sm10x_tcgen05_guardrail_trap_unallocated_columns_being_dealloced,(.L_x_167 - $__internal_2_$__cuda_sm10x_tcgen05_guardrail_trap_unallocated_columns_being_dealloced)
$__internal_2_$__cuda_sm10x_tcgen05_guardrail_trap_unallocated_columns_being_dealloced:
[----:B------:R-:W-:Y:S05]  /*95f0*/  BPT.TRAP 0x1 ;  /* 0x000000040000795c */ /* 0x000fea0000300000 */
[----:B------:R-:W-:-:S04]  /*9600*/  HFMA2 R3, -RZ, RZ, 0, 0 ;  /* 0x00000000ff037431 */ /* 0x000fc800000001ff */
[----:B------:R-:W-:Y:S05]  /*9610*/  RET.REL.NODEC R2 `(_ZN7cutlass13device_kernelINS_4gemm6kernel13GemmUniversalIN4cute5tupleIJiiiiEEENS1_10collective13CollectiveMmaINS1_35MainloopSm100TmaUmmaWarpSpecializedILi5ELi2ELi4ENS5_IJNS4_1CILi2EEENSA_ILi1EEESC_EEEEENS5_IJNSA_ILi256EEENSA_ILi128EEESG_EEENS_12float_e4m3_tENS5_IJlSC_lEEESI_SJ_NS4_8TiledMMAINS4_8MMA_AtomIJNS4_10MMA_TraitsINS4_25SM100_MMA_F8F6F4_2x1SM_SSEJSI_SI_fSF_SG_NS4_17integral_constantINS4_4UMMA5MajorELSQ_0EEESR_NSO_INSP_7ScaleInELSS_0EEEST_EEEEEENS4_6LayoutINS5_IJSC_SC_SC_EEENS5_IJNSA_ILi0EEESY_SY_EEEEENS5_IJNS4_10UnderscoreES11_S11_EEEEENS4_18SM100_TMA_2SM_LOADENS4_14ComposedLayoutINS4_7SwizzleILi3ELi4ELi3EEENS4_18smem_ptr_flag_bitsILi8EEENSW_INS5_IJNSA_ILi8EEESG_EEENS5_IJSG_SC_EEEEEEEvNS4_8identityES14_S1E_vS1F_EENS_8epilogue10collective18CollectiveEpilogueINS1H_23Sm100TmaWarpSpecializedILi2ELi2ELi64ELb0ELb0EEEJNS5_IJSG_SG_SG_EEENS5_IJNSW_ISG_SC_EENSW_INSA_ILi64EEESC_EEEEESI_SJ_SI_SJ_NS1H_6fusion15FusionCallbacksIS1L_NS1R_17LinearCombinationISI_fSI_fLNS_15FloatRoundStyleE2EEES1M_S1Q_JEEENS4_5SM1004TMEM4LOAD26SM100_TMEM_LOAD_32dp32b64xENS4_13SM90_TMA_LOADENS15_INS16_ILi2ELi4ELi3EEES19_NSW_INS5_IJS1A_S1O_EEENS5_IJS1O_SC_EEEEEEENS4_39AutoVectorizingCopyWithAssumedAlignmentILi128EEENS4_14SM90_TMA_STOREES26_S28_S28_EEEvvEEEEvNT_6ParamsE) ;  /* 0xffffff6802787950 */ /* 0x000fea0003c3ffff */
.L_x_166:
[----:B------:R-:W-:-:S00]  /*9620*/  BRA `(.L_x_166) ;  /* 0xfffffffc00fc7947 */ /* 0x000fc0000383ffff */
[----:B------:R-:W-:-:S00]  /*9630*/  NOP ;  /* 0x0000000000007918 */ /* 0x000fc00000000000 */
        /* <DEDUP_REMOVED lines=12> */
.L_x_167:


//--------------------- .nv.global.init           --------------------------
	.section	.nv.global.init,"aw",@progbits
.nv.global.init:
	.type		$str$27,@object
	.size		$str$27,($str$28 - $str$27)
$str$27:
        /*0000*/ 	.byte	0x28, 0x61, 0x64, 0x64, 0x72, 0x65, 0x73, 0x73, 0x20, 0x26, 0x20, 0x6d, 0x61, 0x73, 0x6b, 0x29
        /*0010*/ 	.byte	0x20, 0x3d, 0x3d, 0x20, 0x30, 0x00
	.type		$str$28,@object
	.size		$str$28,($str$26 - $str$28)
$str$28:
        /*0016*/ 	.byte	0x2f, 0x74, 0x6d, 0x70, 0x2f, 0x63, 0x75, 0x74, 0x6c, 0x61, 0x73, 0x73, 0x5f, 0x73, 0x77, 0x65
        /*0026*/ 	.byte	0x65, 0x70, 0x5f, 0x73, 0x72, 0x63, 0x2f, 0x69, 0x6e, 0x63, 0x6c, 0x75, 0x64, 0x65, 0x2f, 0x63
        /*0036*/ 	.byte	0x75, 0x74, 0x65, 0x2f, 0x70, 0x6f, 0x69, 0x6e, 0x74, 0x65, 0x72, 0x5f, 0x66, 0x6c, 0x61, 0x67
        /*0046*/ 	.byte	0x67, 0x65, 0x64, 0x2e, 0x68, 0x70, 0x70, 0x00
	.type		$str$26,@object
	.size		$str$26,($str$25 - $str$26)
$str$26:
        /*004e*/ 	.byte	0x2f, 0x74, 0x6d, 0x70, 0x2f, 0x63, 0x75, 0x74, 0x6c, 0x61, 0x73, 0x73, 0x5f, 0x73, 0x77, 0x65
        /*005e*/ 	.byte	0x65, 0x70, 0x5f, 0x73, 0x72, 0x63, 0x2f, 0x69, 0x6e, 0x63, 0x6c, 0x75, 0x64, 0x65, 0x2f, 0x63
        /*006e*/ 	.byte	0x75, 0x74, 0x65, 0x2f, 0x61, 0x74, 0x6f, 0x6d, 0x2f, 0x63, 0x6f, 0x70, 0x79, 0x5f, 0x74, 0x72
        /*007e*/ 	.byte	0x61, 0x69, 0x74, 0x73, 0x5f, 0x73, 0x6d, 0x31, 0x30, 0x30, 0x2e, 0x68, 0x70, 0x70, 0x00
	.type		$str$25,@object
	.size		$str$25,(__unnamed_1 - $str$25)
$str$25:
        /*008d*/ 	.byte	0x28, 0x28, 0x75, 0x69, 0x6e, 0x74, 0x33, 0x32, 0x5f, 0x74, 0x28, 0x74, 0x68, 0x72, 0x65, 0x61
        /*009d*/ 	.byte	0x64, 0x49, 0x64, 0x78, 0x2e, 0x78, 0x29, 0x20, 0x2f, 0x20, 0x33, 0x32, 0x29, 0x20, 0x25, 0x20
        /*00ad*/ 	.byte	0x34, 0x29, 0x20, 0x3d, 0x3d, 0x20, 0x28, 0x28, 0x28, 0x74, 0x6d, 0x65, 0x6d, 0x5f, 0x61, 0x64
        /*00bd*/ 	.byte	0x64, 0x72, 0x20, 0x3e, 0x3e, 0x20, 0x31, 0x36, 0x29, 0x20, 0x2f, 0x20, 0x33, 0x32, 0x29, 0x20
        /*00cd*/ 	.byte	0x25, 0x20, 0x34, 0x29, 0x00
	.type		__unnamed_1,@object
	.size		__unnamed_1,(__unnamed_2 - __unnamed_1)
__unnamed_1:
        /*00d2*/ 	.byte	0x61, 0x75, 0x74, 0x6f, 0x20, 0x63, 0x75, 0x74, 0x65, 0x3a, 0x3a, 0x61, 0x73, 0x5f, 0x70, 0x6f
        /* <DEDUP_REMOVED lines=24> */
        /*0262*/ 	.byte	0x43, 0x3c, 0x38, 0x31, 0x39, 0x32, 0x3e, 0x3e, 0x3e, 0x3e, 0x5d, 0x00
	.type		__unnamed_2,@object
	.size		__unnamed_2,(.L_2 - __unnamed_2)
__unnamed_2:
        /* <DEDUP_REMOVED lines=42> */
        /*050e*/ 	.byte	0x3e, 0x3e, 0x3e, 0x3e, 0x5d, 0x00
.L_2:


//--------------------- .nv.shared._ZN7cutlass13device_kernelINS_4gemm6kernel13GemmUniversalIN4cute5tupleIJiiiiEEENS1_10collective13CollectiveMmaINS1_35MainloopSm100TmaUmmaWarpSpecializedILi5ELi2ELi4ENS5_IJNS4_1CILi2EEENSA_ILi1EEESC_EEEEENS5_IJNSA_ILi256EEENSA_ILi128EEESG_EEENS_12float_e4m3_tENS5_IJlSC_lEEESI_SJ_NS4_8TiledMMAINS4_8MMA_AtomIJNS4_10MMA_TraitsINS4_25SM100_MMA_F8F6F4_2x1SM_SSEJSI_SI_fSF_SG_NS4_17integral_constantINS4_4UMMA5MajorELSQ_0EEESR_NSO_INSP_7ScaleInELSS_0EEEST_EEEEEENS4_6LayoutINS5_IJSC_SC_SC_EEENS5_IJNSA_ILi0EEESY_SY_EEEEENS5_IJNS4_10UnderscoreES11_S11_EEEEENS4_18SM100_TMA_2SM_LOADENS4_14ComposedLayoutINS4_7SwizzleILi3ELi4ELi3EEENS4_18smem_ptr_flag_bitsILi8EEENSW_INS5_IJNSA_ILi8EEESG_EEENS5_IJSG_SC_EEEEEEEvNS4_8identityES14_S1E_vS1F_EENS_8epilogue10collective18CollectiveEpilogueINS1H_23Sm100TmaWarpSpecializedILi2ELi2ELi64ELb0ELb0EEEJNS5_IJSG_SG_SG_EEENS5_IJNSW_ISG_SC_EENSW_INSA_ILi64EEESC_EEEEESI_SJ_SI_SJ_NS1H_6fusion15FusionCallbacksIS1L_NS1R_17LinearCombinationISI_fSI_fLNS_15FloatRoundStyleE2EEES1M_S1Q_JEEENS4_5SM1004TMEM4LOAD26SM100_TMEM_LOAD_32dp32b64xENS4_13SM90_TMA_LOADENS15_INS16_ILi2ELi4ELi3EEES19_NSW_INS5_IJS1A_S1O_EEENS5_IJS1O_SC_EEEEEEENS4_39AutoVectorizingCopyWithAssumedAlignmentILi128EEENS4_14SM90_TMA_STOREES26_S28_S28_EEEvvEEEEvNT_6ParamsE --------------------------
	.section	.nv.shared._ZN7cutlass13device_kernelINS_4gemm6kernel13GemmUniversalIN4cute5tupleIJiiiiEEENS1_10collective13CollectiveMmaINS1_35MainloopSm100TmaUmmaWarpSpecializedILi5ELi2ELi4ENS5_IJNS4_1CILi2EEENSA_ILi1EEESC_EEEEENS5_IJNSA_ILi256EEENSA_ILi128EEESG_EEENS_12float_e4m3_tENS5_IJlSC_lEEESI_SJ_NS4_8TiledMMAINS4_8MMA_AtomIJNS4_10MMA_TraitsINS4_25SM100_MMA_F8F6F4_2x1SM_SSEJSI_SI_fSF_SG_NS4_17integral_constantINS4_4UMMA5MajorELSQ_0EEESR_NSO_INSP_7ScaleInELSS_0EEEST_EEEEEENS4_6LayoutINS5_IJSC_SC_SC_EEENS5_IJNSA_ILi0EEESY_SY_EEEEENS5_IJNS4_10UnderscoreES11_S11_EEEEENS4_18SM100_TMA_2SM_LOADENS4_14ComposedLayoutINS4_7SwizzleILi3ELi4ELi3EEENS4_18smem_ptr_flag_bitsILi8EEENSW_INS5_IJNSA_ILi8EEESG_EEENS5_IJSG_SC_EEEEEEEvNS4_8identityES14_S1E_vS1F_EENS_8epilogue10collective18CollectiveEpilogueINS1H_23Sm100TmaWarpSpecializedILi2ELi2ELi64ELb0ELb0EEEJNS5_IJSG_SG_SG_EEENS5_IJNSW_ISG_SC_EENSW_INSA_ILi64EEESC_EEEEESI_SJ_SI_SJ_NS1H_6fusion15FusionCallbacksIS1L_NS1R_17LinearCombinationISI_fSI_fLNS_15FloatRoundStyleE2EEES1M_S1Q_JEEENS4_5SM1004TMEM4LOAD26SM100_TMEM_LOAD_32dp32b64xENS4_13SM90_TMA_LOADENS15_INS16_ILi2ELi4ELi3EEES19_NSW_INS5_IJS1A_S1O_EEENS5_IJS1O_SC_EEEEEEENS4_39AutoVectorizingCopyWithAssumedAlignmentILi128EEENS4_14SM90_TMA_STOREES26_S28_S28_EEEvvEEEEvNT_6ParamsE,"aw",@nobits
	.sectionflags	@""
	.align	16
	.zero		1024


//--------------------- .nv.shared.reserved.0     --------------------------
	.section	.nv.shared.reserved.0,"aw",@nobits
	.weak		__nv_reservedSMEM_offset_0_alias
	.size		__nv_reservedSMEM_offset_0_alias, 0, 64
	.other		__nv_reservedSMEM_offset_0_alias,@"STO_CUDA_RESERVED_SHARED STV_DEFAULT"
__nv_reservedSMEM_offset_0_alias:
	.zero		0
.nv.shared.reserved.0:
	.zero		64
	.weak		__nv_reservedSMEM_tcgen05_partition
	.type		__nv_reservedSMEM_tcgen05_partition,@object
	.size		__nv_reservedSMEM_tcgen05_partition,(.L_0 - __nv_reservedSMEM_tcgen05_partition)
__nv_reservedSMEM_tcgen05_partition:
	.zero		32
.L_0:


//--------------------- .nv.global                --------------------------
	.section	.nv.global,"aw",@nobits
.nv.global:
	.type		_ZN39_INTERNAL_51158508_4_k_cu_3c101afb_96114cute1_E,@object
	.size		_ZN39_INTERNAL_51158508_4_k_cu_3c101afb_96114cute1_E,(_ZN39_INTERNAL_51158508_4_k_cu_3c101afb_96114cuda3std3__45__cpo6cbeginE - _ZN39_INTERNAL_51158508_4_k_cu_3c101afb_96114cute1_E)
_ZN39_INTERNAL_51158508_4_k_cu_3c101afb_96114cute1_E:
	.zero		1
	.type		_ZN39_INTERNAL_51158508_4_k_cu_3c101afb_96114cuda3std3__45__cpo6cbeginE,@object
	.size		_ZN39_INTERNAL_51158508_4_k_cu_3c101afb_96114cuda3std3__45__cpo6cbeginE,(_ZN39_INTERNAL_51158508_4_k_cu_3c101afb_96114cuda3std3__48in_placeE - _ZN39_INTERNAL_51158508_4_k_cu_3c101afb_96114cuda3std3__45__cpo6cbeginE)
_ZN39_INTERNAL_51158508_4_k_cu_3c101afb_96114cuda3std3__45__cpo6cbeginE:
	.zero		1
	.type		_ZN39_INTERNAL_51158508_4_k_cu_3c101afb_96114cuda3std3__48in_placeE,@object
	.size		_ZN39_INTERNAL_51158508_4_k_cu_3c101afb_96114cuda3std3__48in_placeE,(_ZN39_INTERNAL_51158508_4_k_cu_3c101afb_96114cuda3std6ranges3__45__cpo9iter_moveE - _ZN39_INTERNAL_51158508_4_k_cu_3c101afb_96114cuda3std3__48in_placeE)
_ZN39_INTERNAL_51158508_4_k_cu_3c101afb_96114cuda3std3__48in_placeE:
	.zero		1
	.type		_ZN39_INTERNAL_51158508_4_k_cu_3c101afb_96114cuda3std6ranges3__45__cpo9iter_moveE,@object
	.size		_ZN39_INTERNAL_51158508_4_k_cu_3c101afb_96114cuda3std6ranges3__45__cpo9iter_moveE,(_ZN39_INTERNAL_51158508_4_k_cu_3c101afb_96114cuda3std3__45__cpo5beginE - _ZN39_INTERNAL_51158508_4_k_cu_3c101afb_96114cuda3std6ranges3__45__cpo9iter_moveE)
_ZN39_INTERNAL_51158508_4_k_cu_3c101afb_96114cuda3std6ranges3__45__cpo9iter_moveE:
	.zero		1
	.type		_ZN39_INTERNAL_51158508_4_k_cu_3c101afb_96114cuda3std3__45__cpo5beginE,@object
	.size		_ZN39_INTERNAL_51158508_4_k_cu_3c101afb_96114cuda3std3__45__cpo5beginE,(_ZN39_INTERNAL_51158508_4_k_cu_3c101afb_96114cuda3std3__441_GLOBAL__N__51158508_4_k_cu_3c101afb_96116ignoreE - _ZN39_INTERNAL_51158508_4_k_cu_3c101afb_96114cuda3std3__45__cpo5beginE)
_ZN39_INTERNAL_51158508_4_k_cu_3c101afb_96114cuda3std3__45__cpo5beginE:
	.zero		1
	.type		_ZN39_INTERNAL_51158508_4_k_cu_3c101afb_96114cuda3std3__441_GLOBAL__N__51158508_4_k_cu_3c101afb_96116ignoreE,@object
	.size		_ZN39_INTERNAL_51158508_4_k_cu_3c101afb_96114cuda3std3__441_GLOBAL__N__51158508_4_k_cu_3c101afb_96116ignoreE,(_ZN39_INTERNAL_51158508_4_k_cu_3c101afb_96114cute7productE - _ZN39_INTERNAL_51158508_4_k_cu_3c101afb_96114cuda3std3__441_GLOBAL__N__51158508_4_k_cu_3c101afb_96116ignoreE)
_ZN39_INTERNAL_51158508_4_k_cu_3c101afb_96114cuda3std3__441_GLOBAL__N__51158508_4_k_cu_3c101afb_96116ignoreE:
	.zero		1
	.type		_ZN39_INTERNAL_51158508_4_k_cu_3c101afb_96114cute7productE,@object
	.size		_ZN39_INTERNAL_51158508_4_k_cu_3c101afb_96114cute7productE,(_ZN39_INTERNAL_51158508_4_k_cu_3c101afb_96114cuda3std3__45__cpo3endE - _ZN39_INTERNAL_51158508_4_k_cu_3c101afb_96114cute7productE)
_ZN39_INTERNAL_51158508_4_k_cu_3c101afb_96114cute7productE:
	.zero		1
	.type		_ZN39_INTERNAL_51158508_4_k_cu_3c101afb_96114cuda3std3__45__cpo3endE,@object
	.size		_ZN39_INTERNAL_51158508_4_k_cu_3c101afb_96114cuda3std3__45__cpo3endE,(_ZN39_INTERNAL_51158508_4_k_cu_3c101afb_96114cuda3std3__419piecewise_constructE - _ZN39_INTERNAL_51158508_4_k_cu_3c101afb_96114cuda3std3__45__cpo3endE)
_ZN39_INTERNAL_51158508_4_k_cu_3c101afb_96114cuda3std3__45__cpo3endE:
	.zero		1
	.type		_ZN39_INTERNAL_51158508_4_k_cu_3c101afb_96114cuda3std3__419piecewise_constructE,@object
	.size		_ZN39_INTERNAL_51158508_4_k_cu_3c101afb_96114cuda3std3__419piecewise_constructE,(_ZN39_INTERNAL_51158508_4_k_cu_3c101afb_96114cuda3std3__45__cpo4cendE - _ZN39_INTERNAL_51158508_4_k_cu_3c101afb_96114cuda3std3__419piecewise_constructE)
_ZN39_INTERNAL_51158508_4_k_cu_3c101afb_96114cuda3std3__419piecewise_constructE:
	.zero		1
	.type		_ZN39_INTERNAL_51158508_4_k_cu_3c101afb_96114cuda3std3__45__cpo4cendE,@object
	.size		_ZN39_INTERNAL_51158508_4_k_cu_3c101afb_96114cuda3std3__45__cpo4cendE,(_ZN39_INTERNAL_51158508_4_k_cu_3c101afb_96114cuda3std6ranges3__45__cpo4swapE - _ZN39_INTERNAL_51158508_4_k_cu_3c101afb_96114cuda3std3__45__cpo4cendE)
_ZN39_INTERNAL_51158508_4_k_cu_3c101afb_96114cuda3std3__45__cpo4cendE:
	.zero		1
	.type		_ZN39_INTERNAL_51158508_4_k_cu_3c101afb_96114cuda3std6ranges3__45__cpo4swapE,@object
	.size		_ZN39_INTERNAL_51158508_4_k_cu_3c101afb_96114cuda3std6ranges3__45__cpo4swapE,(.L_10 - _ZN39_INTERNAL_51158508_4_k_cu_3c101afb_96114cuda3std6ranges3__45__cpo4swapE)
_ZN39_INTERNAL_51158508_4_k_cu_3c101afb_96114cuda3std6ranges3__45__cpo4swapE:
	.zero		1
.L_10:


//--------------------- .nv.constant0._ZN7cutlass13device_kernelINS_4gemm6kernel13GemmUniversalIN4cute5tupleIJiiiiEEENS1_10collective13CollectiveMmaINS1_35MainloopSm100TmaUmmaWarpSpecializedILi5ELi2ELi4ENS5_IJNS4_1CILi2EEENSA_ILi1EEESC_EEEEENS5_IJNSA_ILi256EEENSA_ILi128EEESG_EEENS_12float_e4m3_tENS5_IJlSC_lEEESI_SJ_NS4_8TiledMMAINS4_8MMA_AtomIJNS4_10MMA_TraitsINS4_25SM100_MMA_F8F6F4_2x1SM_SSEJSI_SI_fSF_SG_NS4_17integral_constantINS4_4UMMA5MajorELSQ_0EEESR_NSO_INSP_7ScaleInELSS_0EEEST_EEEEEENS4_6LayoutINS5_IJSC_SC_SC_EEENS5_IJNSA_ILi0EEESY_SY_EEEEENS5_IJNS4_10UnderscoreES11_S11_EEEEENS4_18SM100_TMA_2SM_LOADENS4_14ComposedLayoutINS4_7SwizzleILi3ELi4ELi3EEENS4_18smem_ptr_flag_bitsILi8EEENSW_INS5_IJNSA_ILi8EEESG_EEENS5_IJSG_SC_EEEEEEEvNS4_8identityES14_S1E_vS1F_EENS_8epilogue10collective18CollectiveEpilogueINS1H_23Sm100TmaWarpSpecializedILi2ELi2ELi64ELb0ELb0EEEJNS5_IJSG_SG_SG_EEENS5_IJNSW_ISG_SC_EENSW_INSA_ILi64EEESC_EEEEESI_SJ_SI_SJ_NS1H_6fusion15FusionCallbacksIS1L_NS1R_17LinearCombinationISI_fSI_fLNS_15FloatRoundStyleE2EEES1M_S1Q_JEEENS4_5SM1004TMEM4LOAD26SM100_TMEM_LOAD_32dp32b64xENS4_13SM90_TMA_LOADENS15_INS16_ILi2ELi4ELi3EEES19_NSW_INS5_IJS1A_S1O_EEENS5_IJS1O_SC_EEEEEEENS4_39AutoVectorizingCopyWithAssumedAlignmentILi128EEENS4_14SM90_TMA_STOREES26_S28_S28_EEEvvEEEEvNT_6ParamsE --------------------------
	.section	.nv.constant0._ZN7cutlass13device_kernelINS_4gemm6kernel13GemmUniversalIN4cute5tupleIJiiiiEEENS1_10collective13CollectiveMmaINS1_35MainloopSm100TmaUmmaWarpSpecializedILi5ELi2ELi4ENS5_IJNS4_1CILi2EEENSA_ILi1EEESC_EEEEENS5_IJNSA_ILi256EEENSA_ILi128EEESG_EEENS_12float_e4m3_tENS5_IJlSC_lEEESI_SJ_NS4_8TiledMMAINS4_8MMA_AtomIJNS4_10MMA_TraitsINS4_25SM100_MMA_F8F6F4_2x1SM_SSEJSI_SI_fSF_SG_NS4_17integral_constantINS4_4UMMA5MajorELSQ_0EEESR_NSO_INSP_7ScaleInELSS_0EEEST_EEEEEENS4_6LayoutINS5_IJSC_SC_SC_EEENS5_IJNSA_ILi0EEESY_SY_EEEEENS5_IJNS4_10UnderscoreES11_S11_EEEEENS4_18SM100_TMA_2SM_LOADENS4_14ComposedLayoutINS4_7SwizzleILi3ELi4ELi3EEENS4_18smem_ptr_flag_bitsILi8EEENSW_INS5_IJNSA_ILi8EEESG_EEENS5_IJSG_SC_EEEEEEEvNS4_8identityES14_S1E_vS1F_EENS_8epilogue10collective18CollectiveEpilogueINS1H_23Sm100TmaWarpSpecializedILi2ELi2ELi64ELb0ELb0EEEJNS5_IJSG_SG_SG_EEENS5_IJNSW_ISG_SC_EENSW_INSA_ILi64EEESC_EEEEESI_SJ_SI_SJ_NS1H_6fusion15FusionCallbacksIS1L_NS1R_17LinearCombinationISI_fSI_fLNS_15FloatRoundStyleE2EEES1M_S1Q_JEEENS4_5SM1004TMEM4LOAD26SM100_TMEM_LOAD_32dp32b64xENS4_13SM90_TMA_LOADENS15_INS16_ILi2ELi4ELi3EEES19_NSW_INS5_IJS1A_S1O_EEENS5_IJS1O_SC_EEEEEEENS4_39AutoVectorizingCopyWithAssumedAlignmentILi128EEENS4_14SM90_TMA_STOREES26_S28_S28_EEEvvEEEEvNT_6ParamsE,"a",@progbits
	.sectionflags	@""
	.align	4
.nv.constant0._ZN7cutlass13device_kernelINS_4gemm6kernel13GemmUniversalIN4cute5tupleIJiiiiEEENS1_10collective13CollectiveMmaINS1_35MainloopSm100TmaUmmaWarpSpecializedILi5ELi2ELi4ENS5_IJNS4_1CILi2EEENSA_ILi1EEESC_EEEEENS5_IJNSA_ILi256EEENSA_ILi128EEESG_EEENS_12float_e4m3_tENS5_IJlSC_lEEESI_SJ_NS4_8TiledMMAINS4_8MMA_AtomIJNS4_10MMA_TraitsINS4_25SM100_MMA_F8F6F4_2x1SM_SSEJSI_SI_fSF_SG_NS4_17integral_constantINS4_4UMMA5MajorELSQ_0EEESR_NSO_INSP_7ScaleInELSS_0EEEST_EEEEEENS4_6LayoutINS5_IJSC_SC_SC_EEENS5_IJNSA_ILi0EEESY_SY_EEEEENS5_IJNS4_10UnderscoreES11_S11_EEEEENS4_18SM100_TMA_2SM_LOADENS4_14ComposedLayoutINS4_7SwizzleILi3ELi4ELi3EEENS4_18smem_ptr_flag_bitsILi8EEENSW_INS5_IJNSA_ILi8EEESG_EEENS5_IJSG_SC_EEEEEEEvNS4_8identityES14_S1E_vS1F_EENS_8epilogue10collective18CollectiveEpilogueINS1H_23Sm100TmaWarpSpecializedILi2ELi2ELi64ELb0ELb0EEEJNS5_IJSG_SG_SG_EEENS5_IJNSW_ISG_SC_EENSW_INSA_ILi64EEESC_EEEEESI_SJ_SI_SJ_NS1H_6fusion15FusionCallbacksIS1L_NS1R_17LinearCombinationISI_fSI_fLNS_15FloatRoundStyleE2EEES1M_S1Q_JEEENS4_5SM1004TMEM4LOAD26SM100_TMEM_LOAD_32dp32b64xENS4_13SM90_TMA_LOADENS15_INS16_ILi2ELi4ELi3EEES19_NSW_INS5_IJS1A_S1O_EEENS5_IJS1O_SC_EEEEEEENS4_39AutoVectorizingCopyWithAssumedAlignmentILi128EEENS4_14SM90_TMA_STOREES26_S28_S28_EEEvvEEEEvNT_6ParamsE:
	.zero		2944


//--------------------- SYMBOLS --------------------------

	.type		.nv.reservedSmem.offset0,@object
	.size		.nv.reservedSmem.offset0,0x4
	.type		.nv.reservedSmem.cap,@object
	.size		.nv.reservedSmem.cap,0x4
	.type		__assertfail,@function
